//
// Generated by NVIDIA NVVM Compiler
//
// Compiler Build ID: CL-36424714
// Cuda compilation tools, release 13.0, V13.0.88
// Based on NVVM 20.0.0
//

.version 9.0
.target sm_100
.address_size 64

	// .globl	_Z20mat_mul_reg_bufferedPKfS0_Pf
// _ZZ20mat_mul_reg_bufferedPKfS0_PfE2as has been demoted
// _ZZ20mat_mul_reg_bufferedPKfS0_PfE2bs has been demoted
// _ZZ20mat_mul_reg_bufferedPKfS0_PfE2cs has been demoted

.visible .entry _Z20mat_mul_reg_bufferedPKfS0_Pf(
	.param .u64 .ptr .align 1 _Z20mat_mul_reg_bufferedPKfS0_Pf_param_0,
	.param .u64 .ptr .align 1 _Z20mat_mul_reg_bufferedPKfS0_Pf_param_1,
	.param .u64 .ptr .align 1 _Z20mat_mul_reg_bufferedPKfS0_Pf_param_2
)
{
	.reg .pred 	%p<4>;
	.reg .b32 	%r<367>;
	.reg .b32 	%f<274>;
	.reg .b64 	%rd<168>;
	// demoted variable
	.shared .align 4 .b8 _ZZ20mat_mul_reg_bufferedPKfS0_PfE2as[8192];
	// demoted variable
	.shared .align 4 .b8 _ZZ20mat_mul_reg_bufferedPKfS0_PfE2bs[8192];
	// demoted variable
	.shared .align 4 .b8 _ZZ20mat_mul_reg_bufferedPKfS0_PfE2cs[4096];
	ld.param.u64 	%rd4, [_Z20mat_mul_reg_bufferedPKfS0_Pf_param_0];
	ld.param.u64 	%rd5, [_Z20mat_mul_reg_bufferedPKfS0_Pf_param_1];
	cvta.to.global.u64 	%rd1, %rd5;
	cvta.to.global.u64 	%rd2, %rd4;
	mov.u32 	%r1, %tid.y;
	mov.u32 	%r2, %tid.x;
	shl.b32 	%r64, %r1, 3;
	add.s32 	%r65, %r64, %r2;
	mov.u32 	%r66, %ctaid.y;
	shl.b32 	%r67, %r66, 5;
	mov.u32 	%r68, %ctaid.x;
	shl.b32 	%r69, %r68, 5;
	and.b32  	%r3, %r65, 31;
	or.b32  	%r4, %r69, %r3;
	shl.b32 	%r70, %r65, 2;
	and.b32  	%r71, %r70, 124;
	mov.u32 	%r72, _ZZ20mat_mul_reg_bufferedPKfS0_PfE2bs;
	add.s32 	%r5, %r72, %r71;
	mov.u32 	%r73, _ZZ20mat_mul_reg_bufferedPKfS0_PfE2as;
	add.s32 	%r6, %r73, %r71;
	shr.u32 	%r7, %r65, 5;
	add.s32 	%r74, %r67, %r7;
	shl.b32 	%r8, %r74, 10;
	or.b32  	%r75, %r8, %r3;
	mul.wide.u32 	%rd6, %r75, 4;
	add.s64 	%rd7, %rd2, %rd6;
	ld.global.f32 	%f82, [%rd7];
	shl.b32 	%r76, %r7, 7;
	add.s32 	%r77, %r6, %r76;
	st.shared.f32 	[%r77], %f82;
	shl.b32 	%r78, %r7, 10;
	add.s32 	%r79, %r78, %r4;
	mul.wide.s32 	%rd8, %r79, 4;
	add.s64 	%rd9, %rd1, %rd8;
	ld.global.f32 	%f83, [%rd9];
	add.s32 	%r80, %r5, %r76;
	st.shared.f32 	[%r80], %f83;
	add.s32 	%r81, %r65, 64;
	shr.u32 	%r9, %r81, 5;
	add.s32 	%r82, %r67, %r9;
	shl.b32 	%r10, %r82, 10;
	or.b32  	%r83, %r10, %r3;
	mul.wide.u32 	%rd10, %r83, 4;
	add.s64 	%rd11, %rd2, %rd10;
	ld.global.f32 	%f84, [%rd11];
	shl.b32 	%r84, %r9, 7;
	add.s32 	%r85, %r6, %r84;
	st.shared.f32 	[%r85], %f84;
	shl.b32 	%r86, %r9, 10;
	add.s32 	%r87, %r86, %r4;
	mul.wide.s32 	%rd12, %r87, 4;
	add.s64 	%rd13, %rd1, %rd12;
	ld.global.f32 	%f85, [%rd13];
	add.s32 	%r88, %r5, %r84;
	st.shared.f32 	[%r88], %f85;
	add.s32 	%r89, %r65, 128;
	shr.u32 	%r11, %r89, 5;
	add.s32 	%r90, %r67, %r11;
	shl.b32 	%r12, %r90, 10;
	or.b32  	%r91, %r12, %r3;
	mul.wide.u32 	%rd14, %r91, 4;
	add.s64 	%rd15, %rd2, %rd14;
	ld.global.f32 	%f86, [%rd15];
	shl.b32 	%r92, %r11, 7;
	add.s32 	%r93, %r6, %r92;
	st.shared.f32 	[%r93], %f86;
	shl.b32 	%r13, %r11, 10;
	add.s32 	%r94, %r13, %r4;
	mul.wide.s32 	%rd16, %r94, 4;
	add.s64 	%rd17, %rd1, %rd16;
	ld.global.f32 	%f87, [%rd17];
	add.s32 	%r95, %r5, %r92;
	st.shared.f32 	[%r95], %f87;
	add.s32 	%r96, %r65, 192;
	shr.u32 	%r14, %r96, 5;
	add.s32 	%r97, %r67, %r14;
	shl.b32 	%r15, %r97, 10;
	or.b32  	%r98, %r15, %r3;
	mul.wide.u32 	%rd18, %r98, 4;
	add.s64 	%rd19, %rd2, %rd18;
	ld.global.f32 	%f88, [%rd19];
	shl.b32 	%r99, %r14, 7;
	add.s32 	%r100, %r6, %r99;
	st.shared.f32 	[%r100], %f88;
	shl.b32 	%r16, %r14, 10;
	add.s32 	%r101, %r16, %r4;
	mul.wide.s32 	%rd20, %r101, 4;
	add.s64 	%rd21, %rd1, %rd20;
	ld.global.f32 	%f89, [%rd21];
	add.s32 	%r102, %r5, %r99;
	st.shared.f32 	[%r102], %f89;
	add.s32 	%r103, %r65, 256;
	shr.u32 	%r17, %r103, 5;
	add.s32 	%r104, %r67, %r17;
	shl.b32 	%r18, %r104, 10;
	or.b32  	%r105, %r18, %r3;
	mul.wide.u32 	%rd22, %r105, 4;
	add.s64 	%rd23, %rd2, %rd22;
	ld.global.f32 	%f90, [%rd23];
	shl.b32 	%r106, %r17, 7;
	add.s32 	%r107, %r6, %r106;
	st.shared.f32 	[%r107], %f90;
	shl.b32 	%r19, %r17, 10;
	add.s32 	%r108, %r19, %r4;
	mul.wide.s32 	%rd24, %r108, 4;
	add.s64 	%rd25, %rd1, %rd24;
	ld.global.f32 	%f91, [%rd25];
	add.s32 	%r109, %r5, %r106;
	st.shared.f32 	[%r109], %f91;
	add.s32 	%r110, %r65, 320;
	shr.u32 	%r20, %r110, 5;
	add.s32 	%r111, %r67, %r20;
	shl.b32 	%r21, %r111, 10;
	or.b32  	%r112, %r21, %r3;
	mul.wide.u32 	%rd26, %r112, 4;
	add.s64 	%rd27, %rd2, %rd26;
	ld.global.f32 	%f92, [%rd27];
	shl.b32 	%r113, %r20, 7;
	add.s32 	%r114, %r6, %r113;
	st.shared.f32 	[%r114], %f92;
	shl.b32 	%r115, %r20, 10;
	add.s32 	%r116, %r115, %r4;
	mul.wide.s32 	%rd28, %r116, 4;
	add.s64 	%rd29, %rd1, %rd28;
	ld.global.f32 	%f93, [%rd29];
	add.s32 	%r117, %r5, %r113;
	st.shared.f32 	[%r117], %f93;
	add.s32 	%r118, %r65, 384;
	shr.u32 	%r22, %r118, 5;
	add.s32 	%r119, %r67, %r22;
	shl.b32 	%r23, %r119, 10;
	or.b32  	%r120, %r23, %r3;
	mul.wide.u32 	%rd30, %r120, 4;
	add.s64 	%rd31, %rd2, %rd30;
	ld.global.f32 	%f94, [%rd31];
	shl.b32 	%r121, %r22, 7;
	add.s32 	%r122, %r6, %r121;
	st.shared.f32 	[%r122], %f94;
	shl.b32 	%r123, %r22, 10;
	add.s32 	%r124, %r123, %r4;
	mul.wide.s32 	%rd32, %r124, 4;
	add.s64 	%rd33, %rd1, %rd32;
	ld.global.f32 	%f95, [%rd33];
	add.s32 	%r125, %r5, %r121;
	st.shared.f32 	[%r125], %f95;
	add.s32 	%r126, %r65, 448;
	shr.u32 	%r24, %r126, 5;
	add.s32 	%r127, %r67, %r24;
	shl.b32 	%r25, %r127, 10;
	or.b32  	%r128, %r25, %r3;
	mul.wide.u32 	%rd34, %r128, 4;
	add.s64 	%rd35, %rd2, %rd34;
	ld.global.f32 	%f96, [%rd35];
	shl.b32 	%r129, %r24, 7;
	add.s32 	%r130, %r6, %r129;
	st.shared.f32 	[%r130], %f96;
	shl.b32 	%r131, %r24, 10;
	add.s32 	%r132, %r131, %r4;
	mul.wide.s32 	%rd36, %r132, 4;
	add.s64 	%rd37, %rd1, %rd36;
	ld.global.f32 	%f97, [%rd37];
	add.s32 	%r133, %r5, %r129;
	st.shared.f32 	[%r133], %f97;
	add.s32 	%r134, %r65, 512;
	shr.u32 	%r26, %r134, 5;
	add.s32 	%r135, %r67, %r26;
	shl.b32 	%r27, %r135, 10;
	or.b32  	%r136, %r27, %r3;
	mul.wide.u32 	%rd38, %r136, 4;
	add.s64 	%rd39, %rd2, %rd38;
	ld.global.f32 	%f98, [%rd39];
	shl.b32 	%r137, %r26, 7;
	add.s32 	%r138, %r6, %r137;
	st.shared.f32 	[%r138], %f98;
	shl.b32 	%r28, %r26, 10;
	add.s32 	%r139, %r28, %r4;
	mul.wide.s32 	%rd40, %r139, 4;
	add.s64 	%rd41, %rd1, %rd40;
	ld.global.f32 	%f99, [%rd41];
	add.s32 	%r140, %r5, %r137;
	st.shared.f32 	[%r140], %f99;
	add.s32 	%r141, %r65, 576;
	shr.u32 	%r29, %r141, 5;
	add.s32 	%r142, %r67, %r29;
	shl.b32 	%r30, %r142, 10;
	or.b32  	%r143, %r30, %r3;
	mul.wide.u32 	%rd42, %r143, 4;
	add.s64 	%rd43, %rd2, %rd42;
	ld.global.f32 	%f100, [%rd43];
	shl.b32 	%r144, %r29, 7;
	add.s32 	%r145, %r6, %r144;
	st.shared.f32 	[%r145], %f100;
	shl.b32 	%r31, %r29, 10;
	add.s32 	%r146, %r31, %r4;
	mul.wide.s32 	%rd44, %r146, 4;
	add.s64 	%rd45, %rd1, %rd44;
	ld.global.f32 	%f101, [%rd45];
	add.s32 	%r147, %r5, %r144;
	st.shared.f32 	[%r147], %f101;
	add.s32 	%r148, %r65, 640;
	shr.u32 	%r32, %r148, 5;
	add.s32 	%r149, %r67, %r32;
	shl.b32 	%r33, %r149, 10;
	or.b32  	%r150, %r33, %r3;
	mul.wide.u32 	%rd46, %r150, 4;
	add.s64 	%rd47, %rd2, %rd46;
	ld.global.f32 	%f102, [%rd47];
	shl.b32 	%r151, %r32, 7;
	add.s32 	%r152, %r6, %r151;
	st.shared.f32 	[%r152], %f102;
	shl.b32 	%r34, %r32, 10;
	add.s32 	%r153, %r34, %r4;
	mul.wide.s32 	%rd48, %r153, 4;
	add.s64 	%rd49, %rd1, %rd48;
	ld.global.f32 	%f103, [%rd49];
	add.s32 	%r154, %r5, %r151;
	st.shared.f32 	[%r154], %f103;
	add.s32 	%r155, %r65, 704;
	shr.u32 	%r35, %r155, 5;
	add.s32 	%r156, %r67, %r35;
	shl.b32 	%r36, %r156, 10;
	or.b32  	%r157, %r36, %r3;
	mul.wide.u32 	%rd50, %r157, 4;
	add.s64 	%rd51, %rd2, %rd50;
	ld.global.f32 	%f104, [%rd51];
	shl.b32 	%r158, %r35, 7;
	add.s32 	%r159, %r6, %r158;
	st.shared.f32 	[%r159], %f104;
	shl.b32 	%r37, %r35, 10;
	add.s32 	%r160, %r37, %r4;
	mul.wide.s32 	%rd52, %r160, 4;
	add.s64 	%rd53, %rd1, %rd52;
	ld.global.f32 	%f105, [%rd53];
	add.s32 	%r161, %r5, %r158;
	st.shared.f32 	[%r161], %f105;
	add.s32 	%r162, %r65, 768;
	shr.u32 	%r38, %r162, 5;
	add.s32 	%r163, %r67, %r38;
	shl.b32 	%r39, %r163, 10;
	or.b32  	%r164, %r39, %r3;
	mul.wide.u32 	%rd54, %r164, 4;
	add.s64 	%rd55, %rd2, %rd54;
	ld.global.f32 	%f106, [%rd55];
	shl.b32 	%r165, %r38, 7;
	add.s32 	%r166, %r6, %r165;
	st.shared.f32 	[%r166], %f106;
	shl.b32 	%r40, %r38, 10;
	add.s32 	%r167, %r40, %r4;
	mul.wide.s32 	%rd56, %r167, 4;
	add.s64 	%rd57, %rd1, %rd56;
	ld.global.f32 	%f107, [%rd57];
	add.s32 	%r168, %r5, %r165;
	st.shared.f32 	[%r168], %f107;
	add.s32 	%r169, %r65, 832;
	shr.u32 	%r41, %r169, 5;
	add.s32 	%r170, %r67, %r41;
	shl.b32 	%r42, %r170, 10;
	or.b32  	%r171, %r42, %r3;
	mul.wide.u32 	%rd58, %r171, 4;
	add.s64 	%rd59, %rd2, %rd58;
	ld.global.f32 	%f108, [%rd59];
	shl.b32 	%r172, %r41, 7;
	add.s32 	%r173, %r6, %r172;
	st.shared.f32 	[%r173], %f108;
	shl.b32 	%r174, %r41, 10;
	add.s32 	%r175, %r174, %r4;
	mul.wide.s32 	%rd60, %r175, 4;
	add.s64 	%rd61, %rd1, %rd60;
	ld.global.f32 	%f109, [%rd61];
	add.s32 	%r176, %r5, %r172;
	st.shared.f32 	[%r176], %f109;
	add.s32 	%r177, %r65, 896;
	shr.u32 	%r43, %r177, 5;
	add.s32 	%r178, %r67, %r43;
	shl.b32 	%r44, %r178, 10;
	or.b32  	%r179, %r44, %r3;
	mul.wide.u32 	%rd62, %r179, 4;
	add.s64 	%rd63, %rd2, %rd62;
	ld.global.f32 	%f110, [%rd63];
	shl.b32 	%r180, %r43, 7;
	add.s32 	%r181, %r6, %r180;
	st.shared.f32 	[%r181], %f110;
	shl.b32 	%r182, %r43, 10;
	add.s32 	%r183, %r182, %r4;
	mul.wide.s32 	%rd64, %r183, 4;
	add.s64 	%rd65, %rd1, %rd64;
	ld.global.f32 	%f111, [%rd65];
	add.s32 	%r184, %r5, %r180;
	st.shared.f32 	[%r184], %f111;
	add.s32 	%r185, %r65, 960;
	shr.u32 	%r45, %r185, 5;
	add.s32 	%r186, %r67, %r45;
	shl.b32 	%r46, %r186, 10;
	or.b32  	%r187, %r46, %r3;
	mul.wide.u32 	%rd66, %r187, 4;
	add.s64 	%rd67, %rd2, %rd66;
	ld.global.f32 	%f112, [%rd67];
	shl.b32 	%r188, %r45, 7;
	add.s32 	%r189, %r6, %r188;
	st.shared.f32 	[%r189], %f112;
	shl.b32 	%r190, %r45, 10;
	add.s32 	%r191, %r190, %r4;
	mul.wide.s32 	%rd68, %r191, 4;
	add.s64 	%rd69, %rd1, %rd68;
	ld.global.f32 	%f113, [%rd69];
	add.s32 	%r192, %r5, %r188;
	st.shared.f32 	[%r192], %f113;
	bar.sync 	0;
	mov.b32 	%r361, 1;
	mov.f32 	%f242, 0f00000000;
	mov.f32 	%f243, %f242;
	mov.f32 	%f244, %f242;
	mov.f32 	%f245, %f242;
	mov.f32 	%f246, %f242;
	mov.f32 	%f247, %f242;
	mov.f32 	%f248, %f242;
	mov.f32 	%f249, %f242;
	mov.f32 	%f250, %f242;
	mov.f32 	%f251, %f242;
	mov.f32 	%f252, %f242;
	mov.f32 	%f253, %f242;
	mov.f32 	%f254, %f242;
	mov.f32 	%f255, %f242;
	mov.f32 	%f256, %f242;
	mov.f32 	%f257, %f242;
$L__BB0_1:
	shl.b32 	%r194, %r361, 5;
	or.b32  	%r195, %r194, %r3;
	shl.b32 	%r196, %r361, 12;
	and.b32  	%r197, %r196, 4096;
	add.s32 	%r198, %r6, %r197;
	shl.b32 	%r199, %r361, 15;
	add.s32 	%r200, %r4, %r199;
	add.s32 	%r201, %r5, %r197;
	add.s32 	%r202, %r8, %r195;
	mul.wide.u32 	%rd70, %r202, 4;
	add.s64 	%rd71, %rd2, %rd70;
	ld.global.f32 	%f114, [%rd71];
	shl.b32 	%r203, %r7, 7;
	add.s32 	%r204, %r198, %r203;
	st.shared.f32 	[%r204], %f114;
	shl.b32 	%r205, %r7, 10;
	add.s32 	%r206, %r200, %r205;
	mul.wide.s32 	%rd72, %r206, 4;
	add.s64 	%rd73, %rd1, %rd72;
	ld.global.f32 	%f115, [%rd73];
	add.s32 	%r207, %r201, %r203;
	st.shared.f32 	[%r207], %f115;
	add.s32 	%r208, %r10, %r195;
	mul.wide.u32 	%rd74, %r208, 4;
	add.s64 	%rd75, %rd2, %rd74;
	ld.global.f32 	%f116, [%rd75];
	shl.b32 	%r209, %r9, 7;
	add.s32 	%r210, %r198, %r209;
	st.shared.f32 	[%r210], %f116;
	shl.b32 	%r211, %r9, 10;
	add.s32 	%r212, %r200, %r211;
	mul.wide.s32 	%rd76, %r212, 4;
	add.s64 	%rd77, %rd1, %rd76;
	ld.global.f32 	%f117, [%rd77];
	add.s32 	%r213, %r201, %r209;
	st.shared.f32 	[%r213], %f117;
	add.s32 	%r214, %r12, %r195;
	mul.wide.u32 	%rd78, %r214, 4;
	add.s64 	%rd79, %rd2, %rd78;
	ld.global.f32 	%f118, [%rd79];
	shl.b32 	%r215, %r11, 7;
	add.s32 	%r216, %r198, %r215;
	st.shared.f32 	[%r216], %f118;
	add.s32 	%r217, %r200, %r13;
	mul.wide.s32 	%rd80, %r217, 4;
	add.s64 	%rd81, %rd1, %rd80;
	ld.global.f32 	%f119, [%rd81];
	add.s32 	%r218, %r201, %r215;
	st.shared.f32 	[%r218], %f119;
	add.s32 	%r219, %r15, %r195;
	mul.wide.u32 	%rd82, %r219, 4;
	add.s64 	%rd83, %rd2, %rd82;
	ld.global.f32 	%f120, [%rd83];
	shl.b32 	%r220, %r14, 7;
	add.s32 	%r221, %r198, %r220;
	st.shared.f32 	[%r221], %f120;
	add.s32 	%r222, %r200, %r16;
	mul.wide.s32 	%rd84, %r222, 4;
	add.s64 	%rd85, %rd1, %rd84;
	ld.global.f32 	%f121, [%rd85];
	add.s32 	%r223, %r201, %r220;
	st.shared.f32 	[%r223], %f121;
	add.s32 	%r224, %r18, %r195;
	mul.wide.u32 	%rd86, %r224, 4;
	add.s64 	%rd87, %rd2, %rd86;
	ld.global.f32 	%f122, [%rd87];
	shl.b32 	%r225, %r17, 7;
	add.s32 	%r226, %r198, %r225;
	st.shared.f32 	[%r226], %f122;
	add.s32 	%r227, %r200, %r19;
	mul.wide.s32 	%rd88, %r227, 4;
	add.s64 	%rd89, %rd1, %rd88;
	ld.global.f32 	%f123, [%rd89];
	add.s32 	%r228, %r201, %r225;
	st.shared.f32 	[%r228], %f123;
	add.s32 	%r229, %r21, %r195;
	mul.wide.u32 	%rd90, %r229, 4;
	add.s64 	%rd91, %rd2, %rd90;
	ld.global.f32 	%f124, [%rd91];
	shl.b32 	%r230, %r20, 7;
	add.s32 	%r231, %r198, %r230;
	st.shared.f32 	[%r231], %f124;
	shl.b32 	%r232, %r20, 10;
	add.s32 	%r233, %r200, %r232;
	mul.wide.s32 	%rd92, %r233, 4;
	add.s64 	%rd93, %rd1, %rd92;
	ld.global.f32 	%f125, [%rd93];
	add.s32 	%r234, %r201, %r230;
	st.shared.f32 	[%r234], %f125;
	add.s32 	%r235, %r23, %r195;
	mul.wide.u32 	%rd94, %r235, 4;
	add.s64 	%rd95, %rd2, %rd94;
	ld.global.f32 	%f126, [%rd95];
	shl.b32 	%r236, %r22, 7;
	add.s32 	%r237, %r198, %r236;
	st.shared.f32 	[%r237], %f126;
	shl.b32 	%r238, %r22, 10;
	add.s32 	%r239, %r200, %r238;
	mul.wide.s32 	%rd96, %r239, 4;
	add.s64 	%rd97, %rd1, %rd96;
	ld.global.f32 	%f127, [%rd97];
	add.s32 	%r240, %r201, %r236;
	st.shared.f32 	[%r240], %f127;
	add.s32 	%r241, %r25, %r195;
	mul.wide.u32 	%rd98, %r241, 4;
	add.s64 	%rd99, %rd2, %rd98;
	ld.global.f32 	%f128, [%rd99];
	shl.b32 	%r242, %r24, 7;
	add.s32 	%r243, %r198, %r242;
	st.shared.f32 	[%r243], %f128;
	shl.b32 	%r244, %r24, 10;
	add.s32 	%r245, %r200, %r244;
	mul.wide.s32 	%rd100, %r245, 4;
	add.s64 	%rd101, %rd1, %rd100;
	ld.global.f32 	%f129, [%rd101];
	add.s32 	%r246, %r201, %r242;
	st.shared.f32 	[%r246], %f129;
	add.s32 	%r247, %r27, %r195;
	mul.wide.u32 	%rd102, %r247, 4;
	add.s64 	%rd103, %rd2, %rd102;
	ld.global.f32 	%f130, [%rd103];
	shl.b32 	%r248, %r26, 7;
	add.s32 	%r249, %r198, %r248;
	st.shared.f32 	[%r249], %f130;
	add.s32 	%r250, %r200, %r28;
	mul.wide.s32 	%rd104, %r250, 4;
	add.s64 	%rd105, %rd1, %rd104;
	ld.global.f32 	%f131, [%rd105];
	add.s32 	%r251, %r201, %r248;
	st.shared.f32 	[%r251], %f131;
	add.s32 	%r252, %r30, %r195;
	mul.wide.u32 	%rd106, %r252, 4;
	add.s64 	%rd107, %rd2, %rd106;
	ld.global.f32 	%f132, [%rd107];
	shl.b32 	%r253, %r29, 7;
	add.s32 	%r254, %r198, %r253;
	st.shared.f32 	[%r254], %f132;
	add.s32 	%r255, %r200, %r31;
	mul.wide.s32 	%rd108, %r255, 4;
	add.s64 	%rd109, %rd1, %rd108;
	ld.global.f32 	%f133, [%rd109];
	add.s32 	%r256, %r201, %r253;
	st.shared.f32 	[%r256], %f133;
	add.s32 	%r257, %r33, %r195;
	mul.wide.u32 	%rd110, %r257, 4;
	add.s64 	%rd111, %rd2, %rd110;
	ld.global.f32 	%f134, [%rd111];
	shl.b32 	%r258, %r32, 7;
	add.s32 	%r259, %r198, %r258;
	st.shared.f32 	[%r259], %f134;
	add.s32 	%r260, %r200, %r34;
	mul.wide.s32 	%rd112, %r260, 4;
	add.s64 	%rd113, %rd1, %rd112;
	ld.global.f32 	%f135, [%rd113];
	add.s32 	%r261, %r201, %r258;
	st.shared.f32 	[%r261], %f135;
	add.s32 	%r262, %r36, %r195;
	mul.wide.u32 	%rd114, %r262, 4;
	add.s64 	%rd115, %rd2, %rd114;
	ld.global.f32 	%f136, [%rd115];
	shl.b32 	%r263, %r35, 7;
	add.s32 	%r264, %r198, %r263;
	st.shared.f32 	[%r264], %f136;
	add.s32 	%r265, %r200, %r37;
	mul.wide.s32 	%rd116, %r265, 4;
	add.s64 	%rd117, %rd1, %rd116;
	ld.global.f32 	%f137, [%rd117];
	add.s32 	%r266, %r201, %r263;
	st.shared.f32 	[%r266], %f137;
	add.s32 	%r267, %r39, %r195;
	mul.wide.u32 	%rd118, %r267, 4;
	add.s64 	%rd119, %rd2, %rd118;
	ld.global.f32 	%f138, [%rd119];
	shl.b32 	%r268, %r38, 7;
	add.s32 	%r269, %r198, %r268;
	st.shared.f32 	[%r269], %f138;
	add.s32 	%r270, %r200, %r40;
	mul.wide.s32 	%rd120, %r270, 4;
	add.s64 	%rd121, %rd1, %rd120;
	ld.global.f32 	%f139, [%rd121];
	add.s32 	%r271, %r201, %r268;
	st.shared.f32 	[%r271], %f139;
	add.s32 	%r272, %r42, %r195;
	mul.wide.u32 	%rd122, %r272, 4;
	add.s64 	%rd123, %rd2, %rd122;
	ld.global.f32 	%f140, [%rd123];
	shl.b32 	%r273, %r41, 7;
	add.s32 	%r274, %r198, %r273;
	st.shared.f32 	[%r274], %f140;
	shl.b32 	%r275, %r41, 10;
	add.s32 	%r276, %r200, %r275;
	mul.wide.s32 	%rd124, %r276, 4;
	add.s64 	%rd125, %rd1, %rd124;
	ld.global.f32 	%f141, [%rd125];
	add.s32 	%r277, %r201, %r273;
	st.shared.f32 	[%r277], %f141;
	add.s32 	%r278, %r44, %r195;
	mul.wide.u32 	%rd126, %r278, 4;
	add.s64 	%rd127, %rd2, %rd126;
	ld.global.f32 	%f142, [%rd127];
	shl.b32 	%r279, %r43, 7;
	add.s32 	%r280, %r198, %r279;
	st.shared.f32 	[%r280], %f142;
	shl.b32 	%r281, %r43, 10;
	add.s32 	%r282, %r200, %r281;
	mul.wide.s32 	%rd128, %r282, 4;
	add.s64 	%rd129, %rd1, %rd128;
	ld.global.f32 	%f143, [%rd129];
	add.s32 	%r283, %r201, %r279;
	st.shared.f32 	[%r283], %f143;
	add.s32 	%r284, %r46, %r195;
	mul.wide.u32 	%rd130, %r284, 4;
	add.s64 	%rd131, %rd2, %rd130;
	ld.global.f32 	%f144, [%rd131];
	shl.b32 	%r285, %r45, 7;
	add.s32 	%r286, %r198, %r285;
	st.shared.f32 	[%r286], %f144;
	shl.b32 	%r287, %r45, 10;
	add.s32 	%r288, %r200, %r287;
	mul.wide.s32 	%rd132, %r288, 4;
	add.s64 	%rd133, %rd1, %rd132;
	ld.global.f32 	%f145, [%rd133];
	add.s32 	%r289, %r201, %r285;
	st.shared.f32 	[%r289], %f145;
	xor.b32  	%r290, %r197, 4096;
	shl.b32 	%r291, %r2, 4;
	mov.u32 	%r292, _ZZ20mat_mul_reg_bufferedPKfS0_PfE2bs;
	add.s32 	%r293, %r291, %r292;
	add.s32 	%r294, %r293, %r290;
	add.s32 	%r363, %r294, 128;
	shl.b32 	%r295, %r1, 9;
	mov.u32 	%r296, _ZZ20mat_mul_reg_bufferedPKfS0_PfE2as;
	add.s32 	%r297, %r295, %r296;
	add.s32 	%r298, %r297, %r290;
	add.s32 	%r362, %r298, 256;
	mov.b32 	%r364, 128;
$L__BB0_2:
	ld.shared.f32 	%f146, [%r362+-256];
	ld.shared.f32 	%f147, [%r362+-128];
	ld.shared.f32 	%f148, [%r362];
	ld.shared.f32 	%f149, [%r362+128];
	ld.shared.f32 	%f150, [%r363+-128];
	ld.shared.f32 	%f151, [%r363+-124];
	ld.shared.f32 	%f152, [%r363+-120];
	ld.shared.f32 	%f153, [%r363+-116];
	fma.rn.f32 	%f154, %f146, %f150, %f242;
	fma.rn.f32 	%f155, %f146, %f151, %f243;
	fma.rn.f32 	%f156, %f146, %f152, %f244;
	fma.rn.f32 	%f157, %f146, %f153, %f245;
	fma.rn.f32 	%f158, %f147, %f150, %f246;
	fma.rn.f32 	%f159, %f147, %f151, %f247;
	fma.rn.f32 	%f160, %f147, %f152, %f248;
	fma.rn.f32 	%f161, %f147, %f153, %f249;
	fma.rn.f32 	%f162, %f148, %f150, %f250;
	fma.rn.f32 	%f163, %f148, %f151, %f251;
	fma.rn.f32 	%f164, %f148, %f152, %f252;
	fma.rn.f32 	%f165, %f148, %f153, %f253;
	fma.rn.f32 	%f166, %f149, %f150, %f254;
	fma.rn.f32 	%f167, %f149, %f151, %f255;
	fma.rn.f32 	%f168, %f149, %f152, %f256;
	fma.rn.f32 	%f169, %f149, %f153, %f257;
	ld.shared.f32 	%f170, [%r362+-252];
	ld.shared.f32 	%f171, [%r362+-124];
	ld.shared.f32 	%f172, [%r362+4];
	ld.shared.f32 	%f173, [%r362+132];
	ld.shared.f32 	%f174, [%r363];
	ld.shared.f32 	%f175, [%r363+4];
	ld.shared.f32 	%f176, [%r363+8];
	ld.shared.f32 	%f177, [%r363+12];
	fma.rn.f32 	%f242, %f170, %f174, %f154;
	fma.rn.f32 	%f243, %f170, %f175, %f155;
	fma.rn.f32 	%f244, %f170, %f176, %f156;
	fma.rn.f32 	%f245, %f170, %f177, %f157;
	fma.rn.f32 	%f246, %f171, %f174, %f158;
	fma.rn.f32 	%f247, %f171, %f175, %f159;
	fma.rn.f32 	%f248, %f171, %f176, %f160;
	fma.rn.f32 	%f249, %f171, %f177, %f161;
	fma.rn.f32 	%f250, %f172, %f174, %f162;
	fma.rn.f32 	%f251, %f172, %f175, %f163;
	fma.rn.f32 	%f252, %f172, %f176, %f164;
	fma.rn.f32 	%f253, %f172, %f177, %f165;
	fma.rn.f32 	%f254, %f173, %f174, %f166;
	fma.rn.f32 	%f255, %f173, %f175, %f167;
	fma.rn.f32 	%f256, %f173, %f176, %f168;
	fma.rn.f32 	%f257, %f173, %f177, %f169;
	add.s32 	%r364, %r364, 256;
	add.s32 	%r363, %r363, 256;
	add.s32 	%r362, %r362, 8;
	setp.ne.s32 	%p1, %r364, 4224;
	@%p1 bra 	$L__BB0_2;
	bar.sync 	0;
	add.s32 	%r361, %r361, 1;
	setp.ne.s32 	%p2, %r361, 32;
	@%p2 bra 	$L__BB0_1;
	shl.b32 	%r300, %r2, 4;
	mov.u32 	%r301, _ZZ20mat_mul_reg_bufferedPKfS0_PfE2bs;
	add.s32 	%r57, %r301, %r300;
	shl.b32 	%r302, %r1, 9;
	mov.u32 	%r303, _ZZ20mat_mul_reg_bufferedPKfS0_PfE2as;
	add.s32 	%r304, %r302, %r303;
	add.s32 	%r365, %r304, 4484;
	mov.b32 	%r366, 4236;
$L__BB0_5:
	ld.shared.f32 	%f178, [%r365+-388];
	ld.shared.f32 	%f179, [%r365+-260];
	ld.shared.f32 	%f180, [%r365+-132];
	ld.shared.f32 	%f181, [%r365+-4];
	add.s32 	%r305, %r57, %r366;
	ld.shared.f32 	%f182, [%r305+-140];
	ld.shared.f32 	%f183, [%r305+-136];
	ld.shared.f32 	%f184, [%r305+-132];
	ld.shared.f32 	%f185, [%r305+-128];
	fma.rn.f32 	%f186, %f178, %f182, %f242;
	fma.rn.f32 	%f187, %f178, %f183, %f243;
	fma.rn.f32 	%f188, %f178, %f184, %f244;
	fma.rn.f32 	%f189, %f178, %f185, %f245;
	fma.rn.f32 	%f190, %f179, %f182, %f246;
	fma.rn.f32 	%f191, %f179, %f183, %f247;
	fma.rn.f32 	%f192, %f179, %f184, %f248;
	fma.rn.f32 	%f193, %f179, %f185, %f249;
	fma.rn.f32 	%f194, %f180, %f182, %f250;
	fma.rn.f32 	%f195, %f180, %f183, %f251;
	fma.rn.f32 	%f196, %f180, %f184, %f252;
	fma.rn.f32 	%f197, %f180, %f185, %f253;
	fma.rn.f32 	%f198, %f181, %f182, %f254;
	fma.rn.f32 	%f199, %f181, %f183, %f255;
	fma.rn.f32 	%f200, %f181, %f184, %f256;
	fma.rn.f32 	%f201, %f181, %f185, %f257;
	ld.shared.f32 	%f202, [%r365+-384];
	ld.shared.f32 	%f203, [%r365+-256];
	ld.shared.f32 	%f204, [%r365+-128];
	ld.shared.f32 	%f205, [%r365];
	ld.shared.f32 	%f206, [%r305+-12];
	ld.shared.f32 	%f207, [%r305+-8];
	ld.shared.f32 	%f208, [%r305+-4];
	ld.shared.f32 	%f209, [%r305];
	fma.rn.f32 	%f242, %f202, %f206, %f186;
	fma.rn.f32 	%f243, %f202, %f207, %f187;
	fma.rn.f32 	%f244, %f202, %f208, %f188;
	fma.rn.f32 	%f245, %f202, %f209, %f189;
	fma.rn.f32 	%f246, %f203, %f206, %f190;
	fma.rn.f32 	%f247, %f203, %f207, %f191;
	fma.rn.f32 	%f248, %f203, %f208, %f192;
	fma.rn.f32 	%f249, %f203, %f209, %f193;
	fma.rn.f32 	%f250, %f204, %f206, %f194;
	fma.rn.f32 	%f251, %f204, %f207, %f195;
	fma.rn.f32 	%f252, %f204, %f208, %f196;
	fma.rn.f32 	%f253, %f204, %f209, %f197;
	fma.rn.f32 	%f254, %f205, %f206, %f198;
	fma.rn.f32 	%f255, %f205, %f207, %f199;
	fma.rn.f32 	%f256, %f205, %f208, %f200;
	fma.rn.f32 	%f257, %f205, %f209, %f201;
	add.s32 	%r366, %r366, 256;
	add.s32 	%r365, %r365, 8;
	setp.ne.s32 	%p3, %r366, 8332;
	@%p3 bra 	$L__BB0_5;
	ld.param.u64 	%rd167, [_Z20mat_mul_reg_bufferedPKfS0_Pf_param_2];
	shl.b32 	%r306, %r1, 9;
	mov.u32 	%r307, _ZZ20mat_mul_reg_bufferedPKfS0_PfE2cs;
	add.s32 	%r308, %r307, %r306;
	shl.b32 	%r309, %r2, 4;
	add.s32 	%r310, %r308, %r309;
	st.shared.f32 	[%r310], %f242;
	st.shared.f32 	[%r310+4], %f243;
	st.shared.f32 	[%r310+8], %f244;
	st.shared.f32 	[%r310+12], %f245;
	st.shared.f32 	[%r310+128], %f246;
	st.shared.f32 	[%r310+132], %f247;
	st.shared.f32 	[%r310+136], %f248;
	st.shared.f32 	[%r310+140], %f249;
	st.shared.f32 	[%r310+256], %f250;
	st.shared.f32 	[%r310+260], %f251;
	st.shared.f32 	[%r310+264], %f252;
	st.shared.f32 	[%r310+268], %f253;
	st.shared.f32 	[%r310+384], %f254;
	st.shared.f32 	[%r310+388], %f255;
	st.shared.f32 	[%r310+392], %f256;
	st.shared.f32 	[%r310+396], %f257;
	bar.sync 	0;
	shl.b32 	%r311, %r3, 2;
	add.s32 	%r312, %r307, %r311;
	cvta.to.global.u64 	%rd134, %rd167;
	shl.b32 	%r313, %r7, 7;
	add.s32 	%r314, %r312, %r313;
	ld.shared.f32 	%f210, [%r314];
	add.s32 	%r315, %r8, %r4;
	mul.wide.s32 	%rd135, %r315, 4;
	add.s64 	%rd136, %rd134, %rd135;
	st.global.f32 	[%rd136], %f210;
	shl.b32 	%r316, %r9, 7;
	add.s32 	%r317, %r312, %r316;
	ld.shared.f32 	%f211, [%r317];
	add.s32 	%r318, %r10, %r4;
	mul.wide.s32 	%rd137, %r318, 4;
	add.s64 	%rd138, %rd134, %rd137;
	st.global.f32 	[%rd138], %f211;
	shl.b32 	%r319, %r11, 7;
	add.s32 	%r320, %r312, %r319;
	ld.shared.f32 	%f212, [%r320];
	add.s32 	%r321, %r12, %r4;
	mul.wide.s32 	%rd139, %r321, 4;
	add.s64 	%rd140, %rd134, %rd139;
	st.global.f32 	[%rd140], %f212;
	shl.b32 	%r322, %r14, 7;
	add.s32 	%r323, %r312, %r322;
	ld.shared.f32 	%f213, [%r323];
	add.s32 	%r324, %r15, %r4;
	mul.wide.s32 	%rd141, %r324, 4;
	add.s64 	%rd142, %rd134, %rd141;
	st.global.f32 	[%rd142], %f213;
	shl.b32 	%r325, %r17, 7;
	add.s32 	%r326, %r312, %r325;
	ld.shared.f32 	%f214, [%r326];
	add.s32 	%r327, %r18, %r4;
	mul.wide.s32 	%rd143, %r327, 4;
	add.s64 	%rd144, %rd134, %rd143;
	st.global.f32 	[%rd144], %f214;
	shl.b32 	%r328, %r20, 7;
	add.s32 	%r329, %r312, %r328;
	ld.shared.f32 	%f215, [%r329];
	add.s32 	%r330, %r21, %r4;
	mul.wide.s32 	%rd145, %r330, 4;
	add.s64 	%rd146, %rd134, %rd145;
	st.global.f32 	[%rd146], %f215;
	shl.b32 	%r331, %r22, 7;
	add.s32 	%r332, %r312, %r331;
	ld.shared.f32 	%f216, [%r332];
	add.s32 	%r333, %r23, %r4;
	mul.wide.s32 	%rd147, %r333, 4;
	add.s64 	%rd148, %rd134, %rd147;
	st.global.f32 	[%rd148], %f216;
	shl.b32 	%r334, %r24, 7;
	add.s32 	%r335, %r312, %r334;
	ld.shared.f32 	%f217, [%r335];
	add.s32 	%r336, %r25, %r4;
	mul.wide.s32 	%rd149, %r336, 4;
	add.s64 	%rd150, %rd134, %rd149;
	st.global.f32 	[%rd150], %f217;
	shl.b32 	%r337, %r26, 7;
	add.s32 	%r338, %r312, %r337;
	ld.shared.f32 	%f218, [%r338];
	add.s32 	%r339, %r27, %r4;
	mul.wide.s32 	%rd151, %r339, 4;
	add.s64 	%rd152, %rd134, %rd151;
	st.global.f32 	[%rd152], %f218;
	shl.b32 	%r340, %r29, 7;
	add.s32 	%r341, %r312, %r340;
	ld.shared.f32 	%f219, [%r341];
	add.s32 	%r342, %r30, %r4;
	mul.wide.s32 	%rd153, %r342, 4;
	add.s64 	%rd154, %rd134, %rd153;
	st.global.f32 	[%rd154], %f219;
	shl.b32 	%r343, %r32, 7;
	add.s32 	%r344, %r312, %r343;
	ld.shared.f32 	%f220, [%r344];
	add.s32 	%r345, %r33, %r4;
	mul.wide.s32 	%rd155, %r345, 4;
	add.s64 	%rd156, %rd134, %rd155;
	st.global.f32 	[%rd156], %f220;
	shl.b32 	%r346, %r35, 7;
	add.s32 	%r347, %r312, %r346;
	ld.shared.f32 	%f221, [%r347];
	add.s32 	%r348, %r36, %r4;
	mul.wide.s32 	%rd157, %r348, 4;
	add.s64 	%rd158, %rd134, %rd157;
	st.global.f32 	[%rd158], %f221;
	shl.b32 	%r349, %r38, 7;
	add.s32 	%r350, %r312, %r349;
	ld.shared.f32 	%f222, [%r350];
	add.s32 	%r351, %r39, %r4;
	mul.wide.s32 	%rd159, %r351, 4;
	add.s64 	%rd160, %rd134, %rd159;
	st.global.f32 	[%rd160], %f222;
	shl.b32 	%r352, %r41, 7;
	add.s32 	%r353, %r312, %r352;
	ld.shared.f32 	%f223, [%r353];
	add.s32 	%r354, %r42, %r4;
	mul.wide.s32 	%rd161, %r354, 4;
	add.s64 	%rd162, %rd134, %rd161;
	st.global.f32 	[%rd162], %f223;
	shl.b32 	%r355, %r43, 7;
	add.s32 	%r356, %r312, %r355;
	ld.shared.f32 	%f224, [%r356];
	add.s32 	%r357, %r44, %r4;
	mul.wide.s32 	%rd163, %r357, 4;
	add.s64 	%rd164, %rd134, %rd163;
	st.global.f32 	[%rd164], %f224;
	shl.b32 	%r358, %r45, 7;
	add.s32 	%r359, %r312, %r358;
	ld.shared.f32 	%f225, [%r359];
	add.s32 	%r360, %r46, %r4;
	mul.wide.s32 	%rd165, %r360, 4;
	add.s64 	%rd166, %rd134, %rd165;
	st.global.f32 	[%rd166], %f225;
	ret;

}


// ===== COMPILED SASS (sm_100) =====

	.target	sm_100

	.elftype	@"ET_EXEC"


//--------------------- .note.nv.tkinfo           --------------------------
	.section	.note.nv.tkinfo,"",@"SHT_NOTE"
	.sectionflags	@"SHF_NOTE_NV_TKINFO"
	.tkinfo
        /*0018*/ 	.word	0x00000002
        /*0030*/ 	.string	""
        /*0030*/ 	.string	"ptxas"
        /*0030*/ 	.string	"Cuda compilation tools, release 13.0, V13.0.88"
        /*0030*/ 	.string	"Build cuda_13.0.r13.0/compiler.36424714_0"
        /*0030*/ 	.string	"-arch sm_100 -m 64 "



//--------------------- .note.nv.cuinfo           --------------------------
	.section	.note.nv.cuinfo,"",@"SHT_NOTE"
	.sectionflags	@"SHF_NOTE_NV_CUINFO"
        /*0018*/ 	.short	0x0002
        /*001a*/ 	.short	0x0064
        /*001c*/ 	.short	0x0082
	.zero		2


//--------------------- .nv.info                  --------------------------
	.section	.nv.info,"",@"SHT_CUDA_INFO"
	.align	4


	//----- nvinfo : EIATTR_REGCOUNT
	.align		4
        /*0000*/ 	.byte	0x04, 0x2f
        /*0002*/ 	.short	(.L_1 - .L_0)
	.align		4
.L_0:
        /*0004*/ 	.word	index@(_Z20mat_mul_reg_bufferedPKfS0_Pf)
        /*0008*/ 	.word	0x00000050


	//----- nvinfo : EIATTR_FRAME_SIZE
	.align		4
.L_1:
        /*000c*/ 	.byte	0x04, 0x11
        /*000e*/ 	.short	(.L_3 - .L_2)
	.align		4
.L_2:
        /*0010*/ 	.word	index@(_Z20mat_mul_reg_bufferedPKfS0_Pf)
        /*0014*/ 	.word	0x00000000


	//----- nvinfo : EIATTR_MIN_STACK_SIZE
	.align		4
.L_3:
        /*0018*/ 	.byte	0x04, 0x12
        /*001a*/ 	.short	(.L_5 - .L_4)
	.align		4
.L_4:
        /*001c*/ 	.word	index@(_Z20mat_mul_reg_bufferedPKfS0_Pf)
        /*0020*/ 	.word	0x00000000
.L_5:


//--------------------- .nv.compat                --------------------------
	.section	.nv.compat,"",@"SHT_CUDA_COMPAT_INFO"
	.align	4
        /*0000*/ 	.byte	0x02, 0x09, 0x00, 0x00, 0x02, 0x02, 0x01, 0x00, 0x02, 0x05, 0x05, 0x00, 0x03, 0x07, 0x01, 0x01
        /*0010*/ 	.byte	0x02, 0x03, 0x00, 0x00, 0x02, 0x06, 0x01, 0x00, 0x04, 0x0b, 0x08, 0x00, 0x09, 0x00, 0x00, 0x00
        /*0020*/ 	.byte	0x00, 0x00, 0x00, 0x00


//--------------------- .nv.info._Z20mat_mul_reg_bufferedPKfS0_Pf --------------------------
	.section	.nv.info._Z20mat_mul_reg_bufferedPKfS0_Pf,"",@"SHT_CUDA_INFO"
	.sectionflags	@""
	.align	4


	//----- nvinfo : EIATTR_CUDA_API_VERSION
	.align		4
        /*0000*/ 	.byte	0x04, 0x37
        /*0002*/ 	.short	(.L_7 - .L_6)
.L_6:
        /*0004*/ 	.word	0x00000082


	//----- nvinfo : EIATTR_KPARAM_INFO
	.align		4
.L_7:
        /*0008*/ 	.byte	0x04, 0x17
        /*000a*/ 	.short	(.L_9 - .L_8)
.L_8:
        /*000c*/ 	.word	0x00000000
        /*0010*/ 	.short	0x0002
        /*0012*/ 	.short	0x0010
        /*0014*/ 	.byte	0x00, 0xf5, 0x21, 0x00


	//----- nvinfo : EIATTR_KPARAM_INFO
	.align		4
.L_9:
        /*0018*/ 	.byte	0x04, 0x17
        /*001a*/ 	.short	(.L_11 - .L_10)
.L_10:
        /*001c*/ 	.word	0x00000000
        /*0020*/ 	.short	0x0001
        /*0022*/ 	.short	0x0008
        /*0024*/ 	.byte	0x00, 0xf5, 0x21, 0x00


	//----- nvinfo : EIATTR_KPARAM_INFO
	.align		4
.L_11:
        /*0028*/ 	.byte	0x04, 0x17
        /*002a*/ 	.short	(.L_13 - .L_12)
.L_12:
        /*002c*/ 	.word	0x00000000
        /*0030*/ 	.short	0x0000
        /*0032*/ 	.short	0x0000
        /*0034*/ 	.byte	0x00, 0xf5, 0x21, 0x00


	//----- nvinfo : EIATTR_SPARSE_MMA_MASK
	.align		4
.L_13:
        /*0038*/ 	.byte	0x03, 0x50
        /*003a*/ 	.short	0x0000


	//----- nvinfo : EIATTR_MAXREG_COUNT
	.align		4
        /*003c*/ 	.byte	0x03, 0x1b
        /*003e*/ 	.short	0x00ff


	//----- nvinfo : EIATTR_NUM_BARRIERS
	.align		4
        /*0040*/ 	.byte	0x02, 0x4c
        /*0042*/ 	.byte	0x01
	.zero		1


	//----- nvinfo : EIATTR_MERCURY_ISA_VERSION
	.align		4
        /*0044*/ 	.byte	0x03, 0x5f
        /*0046*/ 	.short	0x0101


	//----- nvinfo : EIATTR_VRC_CTA_INIT_COUNT
	.align		4
        /*0048*/ 	.byte	0x02, 0x4a
	.zero		1
	.zero		1


	//----- nvinfo : EIATTR_EXIT_INSTR_OFFSETS
	.align		4
        /*004c*/ 	.byte	0x04, 0x1c
        /*004e*/ 	.short	(.L_15 - .L_14)


	//   ....[0]....
.L_14:
        /*0050*/ 	.word	0x000036e0


	//----- nvinfo : EIATTR_CBANK_PARAM_SIZE
	.align		4
.L_15:
        /*0054*/ 	.byte	0x03, 0x19
        /*0056*/ 	.short	0x0018


	//----- nvinfo : EIATTR_PARAM_CBANK
	.align		4
        /*0058*/ 	.byte	0x04, 0x0a
        /*005a*/ 	.short	(.L_17 - .L_16)
	.align		4
.L_16:
        /*005c*/ 	.word	index@(.nv.constant0._Z20mat_mul_reg_bufferedPKfS0_Pf)
        /*0060*/ 	.short	0x0380
        /*0062*/ 	.short	0x0018


	//----- nvinfo : EIATTR_SW_WAR
	.align		4
.L_17:
        /*0064*/ 	.byte	0x04, 0x36
        /*0066*/ 	.short	(.L_19 - .L_18)
.L_18:
        /*0068*/ 	.word	0x00000008
.L_19:


//--------------------- .nv.callgraph             --------------------------
	.section	.nv.callgraph,"",@"SHT_CUDA_CALLGRAPH"
	.align	4
	.sectionentsize	8
	.align		4
        /*0000*/ 	.word	0x00000000
	.align		4
        /*0004*/ 	.word	0xffffffff
	.align		4
        /*0008*/ 	.word	0x00000000
	.align		4
        /*000c*/ 	.word	0xfffffffe
	.align		4
        /*0010*/ 	.word	0x00000000
	.align		4
        /*0014*/ 	.word	0xfffffffd
	.align		4
        /*0018*/ 	.word	0x00000000
	.align		4
        /*001c*/ 	.word	0xfffffffc


//--------------------- .text._Z20mat_mul_reg_bufferedPKfS0_Pf --------------------------
	.section	.text._Z20mat_mul_reg_bufferedPKfS0_Pf,"ax",@progbits
	.align	128
        .global         _Z20mat_mul_reg_bufferedPKfS0_Pf
        .type           _Z20mat_mul_reg_bufferedPKfS0_Pf,@function
        .size           _Z20mat_mul_reg_bufferedPKfS0_Pf,(.L_x_4 - _Z20mat_mul_reg_bufferedPKfS0_Pf)
        .other          _Z20mat_mul_reg_bufferedPKfS0_Pf,@"STO_CUDA_ENTRY STV_DEFAULT"
_Z20mat_mul_reg_bufferedPKfS0_Pf:
.text._Z20mat_mul_reg_bufferedPKfS0_Pf:
[----:B------:R-:W-:Y:S01]  /*0000*/  LDC R1, c[0x0][0x37c] ;  /* 0x0000df00ff017b82 */ /* 0x000fe20000000800 */
[----:B------:R-:W0:Y:S07]  /*0010*/  S2R R0, SR_TID.Y ;  /* 0x0000000000007919 */ /* 0x000e2e0000002200 */
[----:B------:R-:W1:Y:S01]  /*0020*/  LDC.64 R12, c[0x0][0x380] ;  /* 0x0000e000ff0c7b82 */ /* 0x000e620000000a00 */
[----:B------:R-:W2:Y:S01]  /*0030*/  LDCU.64 UR8, c[0x0][0x358] ;  /* 0x00006b00ff0877ac */ /* 0x000ea20008000a00 */
[----:B------:R-:W0:Y:S01]  /*0040*/  S2R R2, SR_TID.X ;  /* 0x0000000000027919 */ /* 0x000e220000002100 */
[----:B------:R-:W3:Y:S05]  /*0050*/  S2R R15, SR_CTAID.Y ;  /* 0x00000000000f7919 */ /* 0x000eea0000002600 */
[----:B------:R-:W4:Y:S01]  /*0060*/  LDC.64 R10, c[0x0][0x388] ;  /* 0x0000e200ff0a7b82 */ /* 0x000f220000000a00 */
[----:B------:R-:W5:Y:S01]  /*0070*/  S2R R7, SR_CTAID.X ;  /* 0x0000000000077919 */ /* 0x000f620000002500 */
[----:B0-----:R-:W-:-:S04]  /*0080*/  LEA R67, R0, R2, 0x3 ;  /* 0x0000000200437211 */ /* 0x001fc800078e18ff */
[----:B------:R-:W-:Y:S02]  /*0090*/  IADD3 R64, PT, PT, R67, 0x40, RZ ;  /* 0x0000004043407810 */ /* 0x000fe40007ffe0ff */
[----:B------:R-:W-:Y:S02]  /*00a0*/  SHF.R.U32.HI R66, RZ, 0x5, R67 ;  /* 0x00000005ff427819 */ /* 0x000fe40000011643 */
[----:B------:R-:W-:Y:S02]  /*00b0*/  SHF.R.U32.HI R64, RZ, 0x5, R64 ;  /* 0x00000005ff407819 */ /* 0x000fe40000011640 */
[C---:B---3--:R-:W-:Y:S02]  /*00c0*/  LEA R65, R15.reuse, R66, 0x5 ;  /* 0x000000420f417211 */ /* 0x048fe400078e28ff */
[----:B------:R-:W-:Y:S02]  /*00d0*/  LEA R63, R15, R64, 0x5 ;  /* 0x000000400f3f7211 */ /* 0x000fe400078e28ff */
[----:B------:R-:W-:-:S02]  /*00e0*/  IADD3 R54, PT, PT, R67, 0x180, RZ ;  /* 0x0000018043367810 */ /* 0x000fc40007ffe0ff */
[----:B------:R-:W-:Y:S02]  /*00f0*/  SHF.L.U32 R63, R63, 0xa, RZ ;  /* 0x0000000a3f3f7819 */ /* 0x000fe400000006ff */
[----:B------:R-:W-:Y:S02]  /*0100*/  IADD3 R62, PT, PT, R67, 0x80, RZ ;  /* 0x00000080433e7810 */ /* 0x000fe40007ffe0ff */
[----:B------:R-:W-:Y:S02]  /*0110*/  LOP3.LUT R5, R63, 0x1f, R67, 0xf8, !PT ;  /* 0x0000001f3f057812 */ /* 0x000fe400078ef843 */
[----:B------:R-:W-:Y:S02]  /*0120*/  IADD3 R52, PT, PT, R67, 0x1c0, RZ ;  /* 0x000001c043347810 */ /* 0x000fe40007ffe0ff */
[----:B------:R-:W-:Y:S01]  /*0130*/  SHF.L.U32 R65, R65, 0xa, RZ ;  /* 0x0000000a41417819 */ /* 0x000fe200000006ff */
[----:B-1----:R-:W-:Y:S01]  /*0140*/  IMAD.WIDE.U32 R4, R5, 0x4, R12 ;  /* 0x0000000405047825 */ /* 0x002fe200078e000c */
[----:B------:R-:W-:-:S02]  /*0150*/  SHF.R.U32.HI R54, RZ, 0x5, R54 ;  /* 0x00000005ff367819 */ /* 0x000fc40000011636 */
[----:B------:R-:W-:Y:S02]  /*0160*/  SHF.R.U32.HI R62, RZ, 0x5, R62 ;  /* 0x00000005ff3e7819 */ /* 0x000fe4000001163e */
[C---:B------:R-:W-:Y:S01]  /*0170*/  IADD3 R46, PT, PT, R67.reuse, 0x280, RZ ;  /* 0x00000280432e7810 */ /* 0x040fe20007ffe0ff */
[----:B--2---:R0:W2:Y:S01]  /*0180*/  LDG.E R9, desc[UR8][R4.64] ;  /* 0x0000000804097981 */ /* 0x0040a2000c1e1900 */
[----:B------:R-:W-:Y:S02]  /*0190*/  SHF.R.U32.HI R52, RZ, 0x5, R52 ;  /* 0x00000005ff347819 */ /* 0x000fe40000011634 */
[----:B------:R-:W-:Y:S02]  /*01a0*/  IADD3 R58, PT, PT, R67, 0x100, RZ ;  /* 0x00000100433a7810 */ /* 0x000fe40007ffe0ff */
[----:B------:R-:W-:Y:S02]  /*01b0*/  LOP3.LUT R69, R65, 0x1f, R67, 0xf8, !PT ;  /* 0x0000001f41457812 */ /* 0x000fe400078ef843 */
[----:B------:R-:W-:-:S02]  /*01c0*/  IADD3 R44, PT, PT, R67, 0x2c0, RZ ;  /* 0x000002c0432c7810 */ /* 0x000fc40007ffe0ff */
[----:B------:R-:W-:Y:S01]  /*01d0*/  LEA R53, R15, R54, 0x5 ;  /* 0x000000360f357211 */ /* 0x000fe200078e28ff */
[----:B------:R-:W-:Y:S01]  /*01e0*/  IMAD.WIDE.U32 R68, R69, 0x4, R12 ;  /* 0x0000000445447825 */ /* 0x000fe200078e000c */
[----:B------:R-:W-:Y:S02]  /*01f0*/  IADD3 R56, PT, PT, R67, 0x140, RZ ;  /* 0x0000014043387810 */ /* 0x000fe40007ffe0ff */
[----:B------:R-:W-:Y:S02]  /*0200*/  LEA R61, R15, R62, 0x5 ;  /* 0x0000003e0f3d7211 */ /* 0x000fe400078e28ff */
[----:B------:R-:W-:Y:S01]  /*0210*/  IADD3 R60, PT, PT, R67, 0xc0, RZ ;  /* 0x000000c0433c7810 */ /* 0x000fe20007ffe0ff */
[----:B------:R5:W3:Y:S01]  /*0220*/  LDG.E R68, desc[UR8][R68.64] ;  /* 0x0000000844447981 */ /* 0x000ae2000c1e1900 */
[----:B------:R-:W-:Y:S02]  /*0230*/  SHF.R.U32.HI R46, RZ, 0x5, R46 ;  /* 0x00000005ff2e7819 */ /* 0x000fe4000001162e */
[----:B------:R-:W-:-:S02]  /*0240*/  LEA R51, R15, R52, 0x5 ;  /* 0x000000340f337211 */ /* 0x000fc400078e28ff */
[----:B------:R-:W-:Y:S02]  /*0250*/  SHF.R.U32.HI R58, RZ, 0x5, R58 ;  /* 0x00000005ff3a7819 */ /* 0x000fe4000001163a */
[----:B------:R-:W-:Y:S02]  /*0260*/  IADD3 R3, PT, PT, R67, 0x340, RZ ;  /* 0x0000034043037810 */ /* 0x000fe40007ffe0ff */
[----:B------:R-:W-:Y:S02]  /*0270*/  SHF.R.U32.HI R44, RZ, 0x5, R44 ;  /* 0x00000005ff2c7819 */ /* 0x000fe4000001162c */
[----:B------:R-:W-:Y:S02]  /*0280*/  SHF.L.U32 R53, R53, 0xa, RZ ;  /* 0x0000000a35357819 */ /* 0x000fe400000006ff */
[C---:B------:R-:W-:Y:S02]  /*0290*/  IADD3 R50, PT, PT, R67.reuse, 0x200, RZ ;  /* 0x0000020043327810 */ /* 0x040fe40007ffe0ff */
[----:B------:R-:W-:-:S02]  /*02a0*/  IADD3 R48, PT, PT, R67, 0x240, RZ ;  /* 0x0000024043307810 */ /* 0x000fc40007ffe0ff */
[C---:B------:R-:W-:Y:S02]  /*02b0*/  IADD3 R42, PT, PT, R67.reuse, 0x300, RZ ;  /* 0x00000300432a7810 */ /* 0x040fe40007ffe0ff */
[----:B0-----:R-:W-:Y:S02]  /*02c0*/  IADD3 R4, PT, PT, R67, 0x380, RZ ;  /* 0x0000038043047810 */ /* 0x001fe40007ffe0ff */
[----:B------:R-:W-:Y:S02]  /*02d0*/  SHF.R.U32.HI R56, RZ, 0x5, R56 ;  /* 0x00000005ff387819 */ /* 0x000fe40000011638 */
[----:B------:R-:W-:Y:S02]  /*02e0*/  SHF.L.U32 R61, R61, 0xa, RZ ;  /* 0x0000000a3d3d7819 */ /* 0x000fe400000006ff */
[----:B------:R-:W-:Y:S02]  /*02f0*/  IADD3 R5, PT, PT, R67, 0x3c0, RZ ;  /* 0x000003c043057810 */ /* 0x000fe40007ffe0ff */
[----:B------:R-:W-:-:S02]  /*0300*/  SHF.R.U32.HI R60, RZ, 0x5, R60 ;  /* 0x00000005ff3c7819 */ /* 0x000fc4000001163c */
[----:B------:R-:W-:Y:S02]  /*0310*/  LEA R45, R15, R46, 0x5 ;  /* 0x0000002e0f2d7211 */ /* 0x000fe400078e28ff */
[----:B------:R-:W-:Y:S02]  /*0320*/  SHF.L.U32 R51, R51, 0xa, RZ ;  /* 0x0000000a33337819 */ /* 0x000fe400000006ff */
[----:B------:R-:W-:Y:S02]  /*0330*/  LEA R57, R15, R58, 0x5 ;  /* 0x0000003a0f397211 */ /* 0x000fe400078e28ff */
[----:B------:R-:W-:Y:S02]  /*0340*/  LOP3.LUT R70, R67, 0x1f, RZ, 0xc0, !PT ;  /* 0x0000001f43467812 */ /* 0x000fe400078ec0ff */
[----:B------:R-:W-:Y:S02]  /*0350*/  SHF.R.U32.HI R3, RZ, 0x5, R3 ;  /* 0x00000005ff037819 */ /* 0x000fe40000011603 */
[----:B------:R-:W-:-:S02]  /*0360*/  LEA R43, R15, R44, 0x5 ;  /* 0x0000002c0f2b7211 */ /* 0x000fc400078e28ff */
[----:B------:R-:W-:Y:S02]  /*0370*/  LOP3.LUT R23, R53, 0x1f, R67, 0xf8, !PT ;  /* 0x0000001f35177812 */ /* 0x000fe400078ef843 */
[----:B------:R-:W-:Y:S02]  /*0380*/  SHF.R.U32.HI R50, RZ, 0x5, R50 ;  /* 0x00000005ff327819 */ /* 0x000fe40000011632 */
[----:B------:R-:W-:Y:S02]  /*0390*/  SHF.R.U32.HI R48, RZ, 0x5, R48 ;  /* 0x00000005ff307819 */ /* 0x000fe40000011630 */
[----:B------:R-:W-:Y:S02]  /*03a0*/  SHF.R.U32.HI R42, RZ, 0x5, R42 ;  /* 0x00000005ff2a7819 */ /* 0x000fe4000001162a */
[----:B------:R-:W-:Y:S02]  /*03b0*/  SHF.R.U32.HI R4, RZ, 0x5, R4 ;  /* 0x00000005ff047819 */ /* 0x000fe40000011604 */
[----:B------:R-:W-:-:S02]  /*03c0*/  LEA R55, R15, R56, 0x5 ;  /* 0x000000380f377211 */ /* 0x000fc400078e28ff */
[----:B------:R-:W-:Y:S02]  /*03d0*/  LOP3.LUT R19, R61, 0x1f, R67, 0xf8, !PT ;  /* 0x0000001f3d137812 */ /* 0x000fe400078ef843 */
[----:B------:R-:W-:Y:S02]  /*03e0*/  SHF.R.U32.HI R5, RZ, 0x5, R5 ;  /* 0x00000005ff057819 */ /* 0x000fe40000011605 */
[----:B------:R-:W-:Y:S02]  /*03f0*/  LEA R59, R15, R60, 0x5 ;  /* 0x0000003c0f3b7211 */ /* 0x000fe400078e28ff */
[----:B------:R-:W-:Y:S02]  /*0400*/  SHF.L.U32 R45, R45, 0xa, RZ ;  /* 0x0000000a2d2d7819 */ /* 0x000fe400000006ff */
[----:B------:R-:W-:Y:S02]  /*0410*/  LOP3.LUT R29, R51, 0x1f, R67, 0xf8, !PT ;  /* 0x0000001f331d7812 */ /* 0x000fe400078ef843 */
[----:B------:R-:W-:Y:S01]  /*0420*/  SHF.L.U32 R57, R57, 0xa, RZ ;  /* 0x0000000a39397819 */ /* 0x000fe200000006ff */
[----:B------:R-:W-:Y:S01]  /*0430*/  IMAD.WIDE.U32 R22, R23, 0x4, R12 ;  /* 0x0000000417167825 */ /* 0x000fe200078e000c */
[----:B-----5:R-:W-:-:S02]  /*0440*/  LEA R69, R7, R70, 0x5 ;  /* 0x0000004607457211 */ /* 0x020fc400078e28ff */
[----:B------:R-:W-:Y:S01]  /*0450*/  LEA R6, R15, R3, 0x5 ;  /* 0x000000030f067211 */ /* 0x000fe200078e28ff */
[--C-:B------:R-:W-:Y:S01]  /*0460*/  IMAD.WIDE.U32 R18, R19, 0x4, R12.reuse ;  /* 0x0000000413127825 */ /* 0x100fe200078e000c */
[----:B------:R-:W-:Y:S01]  /*0470*/  SHF.L.U32 R43, R43, 0xa, RZ ;  /* 0x0000000a2b2b7819 */ /* 0x000fe200000006ff */
[----:B------:R-:W5:Y:S01]  /*0480*/  LDG.E R22, desc[UR8][R22.64] ;  /* 0x0000000816167981 */ /* 0x000f62000c1e1900 */
[C---:B------:R-:W-:Y:S02]  /*0490*/  LEA R49, R15.reuse, R50, 0x5 ;  /* 0x000000320f317211 */ /* 0x040fe400078e28ff */
[C---:B------:R-:W-:Y:S02]  /*04a0*/  LEA R47, R15.reuse, R48, 0x5 ;  /* 0x000000300f2f7211 */ /* 0x040fe400078e28ff */
[----:B------:R-:W-:Y:S02]  /*04b0*/  LEA R41, R15, R42, 0x5 ;  /* 0x0000002a0f297211 */ /* 0x000fe400078e28ff */
[----:B------:R-:W-:Y:S01]  /*04c0*/  SHF.L.U32 R55, R55, 0xa, RZ ;  /* 0x0000000a37377819 */ /* 0x000fe200000006ff */
[----:B------:R-:W-:Y:S01]  /*04d0*/  IMAD.WIDE.U32 R28, R29, 0x4, R12 ;  /* 0x000000041d1c7825 */ /* 0x000fe200078e000c */
[C---:B------:R-:W-:Y:S01]  /*04e0*/  LEA R7, R15.reuse, R4, 0x5 ;  /* 0x000000040f077211 */ /* 0x040fe200078e28ff */
[----:B------:R-:W5:Y:S01]  /*04f0*/  LDG.E R18, desc[UR8][R18.64] ;  /* 0x0000000812127981 */ /* 0x000f62000c1e1900 */
[----:B------:R-:W-:-:S02]  /*0500*/  LEA R8, R15, R5, 0x5 ;  /* 0x000000050f087211 */ /* 0x000fc400078e28ff */
[----:B------:R-:W-:Y:S01]  /*0510*/  SHF.L.U32 R59, R59, 0xa, RZ ;  /* 0x0000000a3b3b7819 */ /* 0x000fe200000006ff */
[----:B------:R4:W5:Y:S01]  /*0520*/  LDG.E R23, desc[UR8][R28.64] ;  /* 0x000000081c177981 */ /* 0x000962000c1e1900 */
[--C-:B------:R-:W-:Y:S02]  /*0530*/  LOP3.LUT R27, R45, 0x1f, R67.reuse, 0xf8, !PT ;  /* 0x0000001f2d1b7812 */ /* 0x100fe400078ef843 */
[--C-:B------:R-:W-:Y:S02]  /*0540*/  LOP3.LUT R21, R57, 0x1f, R67.reuse, 0xf8, !PT ;  /* 0x0000001f39157812 */ /* 0x100fe400078ef843 */
[----:B------:R-:W-:Y:S02]  /*0550*/  SHF.L.U32 R6, R6, 0xa, RZ ;  /* 0x0000000a06067819 */ /* 0x000fe400000006ff */
[----:B------:R-:W-:Y:S02]  /*0560*/  LOP3.LUT R15, R43, 0x1f, R67, 0xf8, !PT ;  /* 0x0000001f2b0f7812 */ /* 0x000fe400078ef843 */
[----:B------:R-:W-:-:S02]  /*0570*/  LEA R71, R66, R69, 0xa ;  /* 0x0000004542477211 */ /* 0x000fc400078e50ff */
[----:B------:R-:W-:Y:S02]  /*0580*/  SHF.L.U32 R49, R49, 0xa, RZ ;  /* 0x0000000a31317819 */ /* 0x000fe400000006ff */
[----:B------:R-:W-:Y:S02]  /*0590*/  SHF.L.U32 R47, R47, 0xa, RZ ;  /* 0x0000000a2f2f7819 */ /* 0x000fe400000006ff */
[----:B------:R-:W-:Y:S02]  /*05a0*/  SHF.L.U32 R41, R41, 0xa, RZ ;  /* 0x0000000a29297819 */ /* 0x000fe400000006ff */
[----:B------:R-:W-:Y:S02]  /*05b0*/  SHF.L.U32 R7, R7, 0xa, RZ ;  /* 0x0000000a07077819 */ /* 0x000fe400000006ff */
[----:B------:R-:W-:Y:S01]  /*05c0*/  LOP3.LUT R37, R55, 0x1f, R67, 0xf8, !PT ;  /* 0x0000001f37257812 */ /* 0x000fe200078ef843 */
[----:B------:R-:W-:Y:S01]  /*05d0*/  IMAD.WIDE.U32 R26, R27, 0x4, R12 ;  /* 0x000000041b1a7825 */ /* 0x000fe200078e000c */
[----:B------:R-:W-:-:S02]  /*05e0*/  SHF.L.U32 R8, R8, 0xa, RZ ;  /* 0x0000000a08087819 */ /* 0x000fc400000006ff */
[----:B------:R-:W-:Y:S01]  /*05f0*/  LOP3.LUT R39, R59, 0x1f, R67, 0xf8, !PT ;  /* 0x0000001f3b277812 */ /* 0x000fe200078ef843 */
[----:B------:R-:W-:Y:S01]  /*0600*/  IMAD.WIDE.U32 R20, R21, 0x4, R12 ;  /* 0x0000000415147825 */ /* 0x000fe200078e000c */
[--C-:B------:R-:W-:Y:S01]  /*0610*/  LOP3.LUT R31, R6, 0x1f, R67.reuse, 0xf8, !PT ;  /* 0x0000001f061f7812 */ /* 0x100fe200078ef843 */
[----:B------:R-:W5:Y:S01]  /*0620*/  LDG.E R26, desc[UR8][R26.64] ;  /* 0x000000081a1a7981 */ /* 0x000f62000c1e1900 */
[----:B------:R-:W-:Y:S01]  /*0630*/  LOP3.LUT R25, R49, 0x1f, R67, 0xf8, !PT ;  /* 0x0000001f31197812 */ /* 0x000fe200078ef843 */
[----:B------:R-:W-:Y:S01]  /*0640*/  IMAD.WIDE.U32 R14, R15, 0x4, R12 ;  /* 0x000000040f0e7825 */ /* 0x000fe200078e000c */
[--C-:B------:R-:W-:Y:S01]  /*0650*/  LOP3.LUT R35, R47, 0x1f, R67.reuse, 0xf8, !PT ;  /* 0x0000001f2f237812 */ /* 0x100fe200078ef843 */
[----:B------:R-:W5:Y:S01]  /*0660*/  LDG.E R20, desc[UR8][R20.64] ;  /* 0x0000000814147981 */ /* 0x000f62000c1e1900 */
[----:B------:R-:W-:Y:S01]  /*0670*/  LOP3.LUT R17, R41, 0x1f, R67, 0xf8, !PT ;  /* 0x0000001f29117812 */ /* 0x000fe200078ef843 */
[----:B----4-:R-:W-:Y:S01]  /*0680*/  IMAD.WIDE R28, R71, 0x4, R10 ;  /* 0x00000004471c7825 */ /* 0x010fe200078e020a */
[----:B------:R-:W-:-:S02]  /*0690*/  LOP3.LUT R33, R7, 0x1f, R67, 0xf8, !PT ;  /* 0x0000001f07217812 */ /* 0x000fc400078ef843 */
[----:B------:R-:W-:Y:S01]  /*06a0*/  LOP3.LUT R19, R8, 0x1f, R67, 0xf8, !PT ;  /* 0x0000001f08137812 */ /* 0x000fe200078ef843 */
[--C-:B------:R-:W-:Y:S01]  /*06b0*/  IMAD.WIDE.U32 R36, R37, 0x4, R12.reuse ;  /* 0x0000000425247825 */ /* 0x100fe200078e000c */
[----:B------:R-:W-:Y:S01]  /*06c0*/  LEA R71, R64, R69, 0xa ;  /* 0x0000004540477211 */ /* 0x000fe200078e50ff */
[----:B------:R-:W4:Y:S02]  /*06d0*/  LDG.E R27, desc[UR8][R14.64] ;  /* 0x000000080e1b7981 */ /* 0x000f24000c1e1900 */
[--C-:B------:R-:W-:Y:S02]  /*06e0*/  IMAD.WIDE.U32 R38, R39, 0x4, R12.reuse ;  /* 0x0000000427267825 */ /* 0x100fe400078e000c */
[----:B------:R0:W4:Y:S02]  /*06f0*/  LDG.E R21, desc[UR8][R36.64] ;  /* 0x0000000824157981 */ /* 0x000124000c1e1900 */
[--C-:B------:R-:W-:Y:S02]  /*0700*/  IMAD.WIDE.U32 R30, R31, 0x4, R12.reuse ;  /* 0x000000041f1e7825 */ /* 0x100fe400078e000c */
[----:B------:R-:W2:Y:S02]  /*0710*/  LDG.E R28, desc[UR8][R28.64] ;  /* 0x000000081c1c7981 */ /* 0x000ea4000c1e1900 */
[----:B------:R-:W-:-:S02]  /*0720*/  IMAD.WIDE.U32 R24, R25, 0x4, R12 ;  /* 0x0000000419187825 */ /* 0x000fc400078e000c */
[----:B------:R-:W4:Y:S02]  /*0730*/  LDG.E R30, desc[UR8][R30.64] ;  /* 0x000000081e1e7981 */ /* 0x000f24000c1e1900 */
[--C-:B------:R-:W-:Y:S01]  /*0740*/  IMAD.WIDE.U32 R34, R35, 0x4, R12.reuse ;  /* 0x0000000423227825 */ /* 0x100fe200078e000c */
[----:B0-----:R-:W-:Y:S01]  /*0750*/  LEA R37, R62, R69, 0xa ;  /* 0x000000453e257211 */ /* 0x001fe200078e50ff */
[----:B------:R-:W4:Y:S02]  /*0760*/  LDG.E R24, desc[UR8][R24.64] ;  /* 0x0000000818187981 */ /* 0x000f24000c1e1900 */
[----:B------:R-:W-:-:S04]  /*0770*/  IMAD.WIDE.U32 R16, R17, 0x4, R12 ;  /* 0x0000000411107825 */ /* 0x000fc800078e000c */
[--C-:B------:R-:W-:Y:S01]  /*0780*/  IMAD.WIDE.U32 R32, R33, 0x4, R12.reuse ;  /* 0x0000000421207825 */ /* 0x100fe200078e000c */
[----:B------:R-:W4:Y:S03]  /*0790*/  LDG.E R29, desc[UR8][R16.64] ;  /* 0x00000008101d7981 */ /* 0x000f26000c1e1900 */
[----:B------:R-:W-:Y:S01]  /*07a0*/  IMAD.WIDE.U32 R12, R19, 0x4, R12 ;  /* 0x00000004130c7825 */ /* 0x000fe200078e000c */
[----:B------:R-:W4:Y:S03]  /*07b0*/  LDG.E R25, desc[UR8][R34.64] ;  /* 0x0000000822197981 */ /* 0x000f26000c1e1900 */
[--C-:B------:R-:W-:Y:S01]  /*07c0*/  IMAD.WIDE R14, R71, 0x4, R10.reuse ;  /* 0x00000004470e7825 */ /* 0x100fe200078e020a */
[----:B------:R0:W4:Y:S04]  /*07d0*/  LDG.E R19, desc[UR8][R38.64] ;  /* 0x0000000826137981 */ /* 0x000128000c1e1900 */
[----:B------:R1:W5:Y:S04]  /*07e0*/  LDG.E R31, desc[UR8][R14.64] ;  /* 0x000000080e1f7981 */ /* 0x000368000c1e1900 */
[----:B------:R-:W4:Y:S01]  /*07f0*/  LDG.E R32, desc[UR8][R32.64] ;  /* 0x0000000820207981 */ /* 0x000f22000c1e1900 */
[-C--:B0-----:R-:W-:Y:S01]  /*0800*/  LEA R39, R60, R69.reuse, 0xa ;  /* 0x000000453c277211 */ /* 0x081fe200078e50ff */
[----:B-1----:R-:W-:Y:S01]  /*0810*/  IMAD.WIDE R14, R37, 0x4, R10 ;  /* 0x00000004250e7825 */ /* 0x002fe200078e020a */
[----:B------:R-:W-:-:S03]  /*0820*/  LEA R37, R58, R69, 0xa ;  /* 0x000000453a257211 */ /* 0x000fc600078e50ff */
[----:B------:R-:W-:Y:S01]  /*0830*/  IMAD.WIDE R34, R39, 0x4, R10 ;  /* 0x0000000427227825 */ /* 0x000fe200078e020a */
[-C--:B------:R-:W-:Y:S01]  /*0840*/  LEA R39, R56, R69.reuse, 0xa ;  /* 0x0000004538277211 */ /* 0x080fe200078e50ff */
[----:B------:R0:W4:Y:S01]  /*0850*/  LDG.E R33, desc[UR8][R14.64] ;  /* 0x000000080e217981 */ /* 0x000122000c1e1900 */
[----:B------:R-:W-:-:S03]  /*0860*/  LEA R71, R50, R69, 0xa ;  /* 0x0000004532477211 */ /* 0x000fc600078e50ff */
[----:B------:R-:W4:Y:S01]  /*0870*/  LDG.E R34, desc[UR8][R34.64] ;  /* 0x0000000822227981 */ /* 0x000f22000c1e1900 */
[----:B0-----:R-:W-:-:S04]  /*0880*/  IMAD.WIDE R14, R37, 0x4, R10 ;  /* 0x00000004250e7825 */ /* 0x001fc800078e020a */
[--C-:B------:R-:W-:Y:S01]  /*0890*/  IMAD.WIDE R36, R39, 0x4, R10.reuse ;  /* 0x0000000427247825 */ /* 0x100fe200078e020a */
[-C--:B------:R-:W-:Y:S01]  /*08a0*/  LEA R39, R52, R69.reuse, 0xa ;  /* 0x0000004534277211 */ /* 0x080fe200078e50ff */
[----:B------:R0:W4:Y:S04]  /*08b0*/  LDG.E R35, desc[UR8][R14.64] ;  /* 0x000000080e237981 */ /* 0x000128000c1e1900 */
[--C-:B------:R-:W-:Y:S01]  /*08c0*/  IMAD.WIDE R38, R39, 0x4, R10.reuse ;  /* 0x0000000427267825 */ /* 0x100fe200078e020a */
[-C--:B------:R-:W-:Y:S01]  /*08d0*/  LEA R17, R54, R69.reuse, 0xa ;  /* 0x0000004536117211 */ /* 0x080fe200078e50ff */
[----:B------:R-:W4:Y:S02]  /*08e0*/  LDG.E R36, desc[UR8][R36.64] ;  /* 0x0000000824247981 */ /* 0x000f24000c1e1900 */
[--C-:B0-----:R-:W-:Y:S01]  /*08f0*/  IMAD.WIDE R14, R71, 0x4, R10.reuse ;  /* 0x00000004470e7825 */ /* 0x101fe200078e020a */
[-C--:B------:R-:W-:Y:S01]  /*0900*/  LEA R71, R48, R69.reuse, 0xa ;  /* 0x0000004530477211 */ /* 0x080fe200078e50ff */
[----:B------:R-:W4:Y:S02]  /*0910*/  LDG.E R38, desc[UR8][R38.64] ;  /* 0x0000000826267981 */ /* 0x000f24000c1e1900 */
[----:B------:R-:W-:Y:S01]  /*0920*/  IMAD.WIDE R16, R17, 0x4, R10 ;  /* 0x0000000411107825 */ /* 0x000fe200078e020a */
[----:B------:R-:W-:-:S02]  /*0930*/  LEA R73, R44, R69, 0xa ;  /* 0x000000452c497211 */ /* 0x000fc400078e50ff */
[-C--:B------:R-:W-:Y:S02]  /*0940*/  LEA R75, R3, R69.reuse, 0xa ;  /* 0x00000045034b7211 */ /* 0x080fe400078e50ff */
[----:B------:R-:W4:Y:S04]  /*0950*/  LDG.E R37, desc[UR8][R16.64] ;  /* 0x0000000810257981 */ /* 0x000f28000c1e1900 */
[----:B------:R0:W4:Y:S02]  /*0960*/  LDG.E R39, desc[UR8][R14.64] ;  /* 0x000000080e277981 */ /* 0x000124000c1e1900 */
[----:B0-----:R-:W-:Y:S01]  /*0970*/  IMAD.WIDE R14, R71, 0x4, R10 ;  /* 0x00000004470e7825 */ /* 0x001fe200078e020a */
[----:B------:R-:W-:-:S04]  /*0980*/  LEA R71, R46, R69, 0xa ;  /* 0x000000452e477211 */ /* 0x000fc800078e50ff */
[----:B------:R0:W4:Y:S01]  /*0990*/  LDG.E R40, desc[UR8][R14.64] ;  /* 0x000000080e287981 */ /* 0x000122000c1e1900 */
[----:B------:R-:W-:Y:S01]  /*09a0*/  LEA R17, R42, R69, 0xa ;  /* 0x000000452a117211 */ /* 0x000fe200078e50ff */
[----:B------:R-:W-:-:S04]  /*09b0*/  IMAD.WIDE R72, R73, 0x4, R10 ;  /* 0x0000000449487825 */ /* 0x000fc800078e020a */
[--C-:B0-----:R-:W-:Y:S01]  /*09c0*/  IMAD.WIDE R14, R71, 0x4, R10.reuse ;  /* 0x00000004470e7825 */ /* 0x101fe200078e020a */
[-C--:B------:R-:W-:Y:S01]  /*09d0*/  LEA R77, R5, R69.reuse, 0xa ;  /* 0x00000045054d7211 */ /* 0x080fe200078e50ff */
[----:B------:R-:W4:Y:S02]  /*09e0*/  LDG.E R72, desc[UR8][R72.64] ;  /* 0x0000000848487981 */ /* 0x000f24000c1e1900 */
[--C-:B------:R-:W-:Y:S02]  /*09f0*/  IMAD.WIDE R16, R17, 0x4, R10.reuse ;  /* 0x0000000411107825 */ /* 0x100fe400078e020a */
[----:B------:R0:W4:Y:S04]  /*0a00*/  LDG.E R71, desc[UR8][R14.64] ;  /* 0x000000080e477981 */ /* 0x000128000c1e1900 */
[----:B------:R-:W4:Y:S01]  /*0a10*/  LDG.E R16, desc[UR8][R16.64] ;  /* 0x0000000810107981 */ /* 0x000f22000c1e1900 */
[----:B0-----:R-:W-:Y:S01]  /*0a20*/  IMAD.WIDE R14, R75, 0x4, R10 ;  /* 0x000000044b0e7825 */ /* 0x001fe200078e020a */
[----:B------:R-:W-:-:S04]  /*0a30*/  LEA R75, R4, R69, 0xa ;  /* 0x00000045044b7211 */ /* 0x000fc800078e50ff */
[----:B------:R0:W4:Y:S02]  /*0a40*/  LDG.E R74, desc[UR8][R14.64] ;  /* 0x000000080e4a7981 */ /* 0x000124000c1e1900 */
[--C-:B0-----:R-:W-:Y:S02]  /*0a50*/  IMAD.WIDE R14, R75, 0x4, R10.reuse ;  /* 0x000000044b0e7825 */ /* 0x101fe400078e020a */
[----:B------:R-:W4:Y:S02]  /*0a60*/  LDG.E R75, desc[UR8][R12.64] ;  /* 0x000000080c4b7981 */ /* 0x000f24000c1e1900 */
[----:B------:R-:W-:Y:S02]  /*0a70*/  IMAD.WIDE R10, R77, 0x4, R10 ;  /* 0x000000044d0a7825 */ /* 0x000fe400078e020a */
[----:B------:R0:W4:Y:S04]  /*0a80*/  LDG.E R73, desc[UR8][R14.64] ;  /* 0x000000080e497981 */ /* 0x000128000c1e1900 */
[----:B------:R1:W4:Y:S01]  /*0a90*/  LDG.E R10, desc[UR8][R10.64] ;  /* 0x000000080a0a7981 */ /* 0x000322000c1e1900 */
[----:B------:R-:W0:Y:S01]  /*0aa0*/  S2UR UR5, SR_CgaCtaId ;  /* 0x00000000000579c3 */ /* 0x000e220000008800 */
[----:B------:R-:W-:Y:S01]  /*0ab0*/  UMOV UR4, 0x400 ;  /* 0x0000040000047882 */ /* 0x000fe20000000000 */
[----:B------:R-:W-:-:S04]  /*0ac0*/  SHF.L.U32 R67, R67, 0x2, RZ ;  /* 0x0000000243437819 */ /* 0x000fc800000006ff */
[----:B------:R-:W-:Y:S01]  /*0ad0*/  LOP3.LUT R17, R67, 0x7c, RZ, 0xc0, !PT ;  /* 0x0000007c43117812 */ /* 0x000fe200078ec0ff */
[----:B0-----:R-:W-:Y:S02]  /*0ae0*/  ULEA UR6, UR5, UR4, 0x18 ;  /* 0x0000000405067291 */ /* 0x001fe4000f8ec0ff */
[----:B------:R-:W-:-:S04]  /*0af0*/  UIADD3 UR4, UPT, UPT, UR4, 0x2000, URZ ;  /* 0x0000200004047890 */ /* 0x000fc8000fffe0ff */
[----:B------:R-:W-:Y:S01]  /*0b00*/  IADD3 R67, PT, PT, R17, UR6, RZ ;  /* 0x0000000611437c10 */ /* 0x000fe2000fffe0ff */
[----:B------:R-:W-:-:S03]  /*0b10*/  ULEA UR4, UR5, UR4, 0x18 ;  /* 0x0000000405047291 */ /* 0x000fc6000f8ec0ff */
[----:B------:R-:W-:-:S05]  /*0b20*/  LEA R15, R66, R67, 0x7 ;  /* 0x00000043420f7211 */ /* 0x000fca00078e38ff */
[----:B---3--:R0:W-:Y:S01]  /*0b30*/  STS [R15], R68 ;  /* 0x000000440f007388 */ /* 0x0081e20000000800 */
[-C--:B------:R-:W-:Y:S02]  /*0b40*/  LEA R12, R64, R67.reuse, 0x7 ;  /* 0x00000043400c7211 */ /* 0x080fe400078e38ff */
[----:B------:R-:W-:Y:S02]  /*0b50*/  LEA R13, R62, R67, 0x7 ;  /* 0x000000433e0d7211 */ /* 0x000fe400078e38ff */
[----:B0-----:R-:W-:-:S04]  /*0b60*/  IADD3 R68, PT, PT, R17, UR4, RZ ;  /* 0x0000000411447c10 */ /* 0x001fc8000fffe0ff */
[-C--:B-1----:R-:W-:Y:S02]  /*0b70*/  LEA R11, R66, R68.reuse, 0x7 ;  /* 0x00000044420b7211 */ /* 0x082fe400078e38ff */
[-C--:B------:R-:W-:Y:S02]  /*0b80*/  LEA R14, R64, R68.reuse, 0x7 ;  /* 0x00000044400e7211 */ /* 0x080fe400078e38ff */
[-C--:B------:R-:W-:Y:S02]  /*0b90*/  LEA R76, R62, R68.reuse, 0x7 ;  /* 0x000000443e4c7211 */ /* 0x080fe400078e38ff */
[-C--:B------:R-:W-:Y:S02]  /*0ba0*/  LEA R17, R60, R67.reuse, 0x7 ;  /* 0x000000433c117211 */ /* 0x080fe400078e38ff */
[----:B------:R-:W-:Y:S01]  /*0bb0*/  LEA R15, R58, R67, 0x7 ;  /* 0x000000433a0f7211 */ /* 0x000fe200078e38ff */
[----:B--2---:R0:W-:Y:S04]  /*0bc0*/  STS [R11], R28 ;  /* 0x0000001c0b007388 */ /* 0x0041e80000000800 */
[----:B------:R1:W-:Y:S01]  /*0bd0*/  STS [R12], R9 ;  /* 0x000000090c007388 */ /* 0x0003e20000000800 */
[----:B0-----:R-:W-:-:S02]  /*0be0*/  LEA R11, R60, R68, 0x7 ;  /* 0x000000443c0b7211 */ /* 0x001fc400078e38ff */
[-C--:B------:R-:W-:Y:S02]  /*0bf0*/  LEA R28, R58, R68.reuse, 0x7 ;  /* 0x000000443a1c7211 */ /* 0x080fe400078e38ff */
[C---:B-1----:R-:W-:Y:S02]  /*0c00*/  LEA R12, R56.reuse, R67, 0x7 ;  /* 0x00000043380c7211 */ /* 0x042fe400078e38ff */
[-C--:B------:R-:W-:Y:S01]  /*0c10*/  LEA R9, R56, R68.reuse, 0x7 ;  /* 0x0000004438097211 */ /* 0x080fe200078e38ff */
[----:B-----5:R0:W-:Y:S04]  /*0c20*/  STS [R14], R31 ;  /* 0x0000001f0e007388 */ /* 0x0201e80000000800 */
[----:B------:R1:W-:Y:S01]  /*0c30*/  STS [R13], R18 ;  /* 0x000000120d007388 */ /* 0x0003e20000000800 */
[----:B0-----:R-:W-:-:S02]  /*0c40*/  LEA R14, R54, R68, 0x7 ;  /* 0x00000044360e7211 */ /* 0x001fc400078e38ff */
[-C--:B-1----:R-:W-:Y:S01]  /*0c50*/  LEA R13, R54, R67.reuse, 0x7 ;  /* 0x00000043360d7211 */ /* 0x082fe200078e38ff */
[----:B----4-:R-:W-:Y:S01]  /*0c60*/  STS [R76], R33 ;  /* 0x000000214c007388 */ /* 0x010fe20000000800 */
[----:B------:R-:W-:-:S03]  /*0c70*/  LEA R18, R52, R67, 0x7 ;  /* 0x0000004334127211 */ /* 0x000fc600078e38ff */
[----:B------:R0:W-:Y:S04]  /*0c80*/  STS [R17], R19 ;  /* 0x0000001311007388 */ /* 0x0001e80000000800 */
[----:B------:R-:W-:Y:S04]  /*0c90*/  STS [R11], R34 ;  /* 0x000000220b007388 */ /* 0x000fe80000000800 */
[----:B------:R1:W-:Y:S01]  /*0ca0*/  STS [R15], R20 ;  /* 0x000000140f007388 */ /* 0x0003e20000000800 */
[----:B0-----:R-:W-:-:S03]  /*0cb0*/  LEA R17, R52, R68, 0x7 ;  /* 0x0000004434117211 */ /* 0x001fc600078e38ff */
[----:B------:R-:W-:Y:S01]  /*0cc0*/  STS [R28], R35 ;  /* 0x000000231c007388 */ /* 0x000fe20000000800 */
[----:B------:R-:W-:-:S03]  /*0cd0*/  LEA R19, R50, R67, 0x7 ;  /* 0x0000004332137211 */ /* 0x000fc600078e38ff */
[----:B------:R0:W-:Y:S01]  /*0ce0*/  STS [R12], R21 ;  /* 0x000000150c007388 */ /* 0x0001e20000000800 */
[----:B-1----:R-:W-:-:S03]  /*0cf0*/  LEA R20, R48, R67, 0x7 ;  /* 0x0000004330147211 */ /* 0x002fc600078e38ff */
[----:B------:R1:W-:Y:S01]  /*0d00*/  STS [R9], R36 ;  /* 0x0000002409007388 */ /* 0x0003e20000000800 */
[----:B------:R-:W-:-:S03]  /*0d10*/  LEA R11, R46, R67, 0x7 ;  /* 0x000000432e0b7211 */ /* 0x000fc600078e38ff */
[----:B------:R2:W-:Y:S01]  /*0d20*/  STS [R13], R22 ;  /* 0x000000160d007388 */ /* 0x0005e20000000800 */
[-C--:B0-----:R-:W-:Y:S02]  /*0d30*/  LEA R12, R50, R68.reuse, 0x7 ;  /* 0x00000044320c7211 */ /* 0x081fe400078e38ff */
[-C--:B------:R-:W-:Y:S02]  /*0d40*/  LEA R28, R46, R68.reuse, 0x7 ;  /* 0x000000442e1c7211 */ /* 0x080fe400078e38ff */
[-C--:B-1----:R-:W-:Y:S01]  /*0d50*/  LEA R9, R48, R68.reuse, 0x7 ;  /* 0x0000004430097211 */ /* 0x082fe200078e38ff */
[----:B------:R0:W-:Y:S04]  /*0d60*/  STS [R14], R37 ;  /* 0x000000250e007388 */ /* 0x0001e80000000800 */
[----:B------:R1:W-:Y:S01]  /*0d70*/  STS [R18], R23 ;  /* 0x0000001712007388 */ /* 0x0003e20000000800 */
[----:B--2---:R-:W-:-:S03]  /*0d80*/  LEA R13, R44, R68, 0x7 ;  /* 0x000000442c0d7211 */ /* 0x004fc600078e38ff */
[----:B------:R2:W-:Y:S01]  /*0d90*/  STS [R17], R38 ;  /* 0x0000002611007388 */ /* 0x0005e20000000800 */
[----:B0-----:R-:W-:-:S03]  /*0da0*/  LEA R14, R44, R67, 0x7 ;  /* 0x000000432c0e7211 */ /* 0x001fc600078e38ff */
[----:B------:R0:W-:Y:S01]  /*0db0*/  STS [R19], R24 ;  /* 0x0000001813007388 */ /* 0x0001e20000000800 */
[----:B------:R-:W-:-:S03]  /*0dc0*/  LEA R15, R42, R68, 0x7 ;  /* 0x000000442a0f7211 */ /* 0x000fc600078e38ff */
[----:B------:R-:W-:Y:S01]  /*0dd0*/  STS [R12], R39 ;  /* 0x000000270c007388 */ /* 0x000fe20000000800 */
[----:B-1----:R-:W-:-:S03]  /*0de0*/  LEA R18, R42, R67, 0x7 ;  /* 0x000000432a127211 */ /* 0x002fc600078e38ff */
[----:B------:R1:W-:Y:S01]  /*0df0*/  STS [R20], R25 ;  /* 0x0000001914007388 */ /* 0x0003e20000000800 */
[----:B--2---:R-:W-:-:S03]  /*0e00*/  LEA R17, R3, R67, 0x7 ;  /* 0x0000004303117211 */ /* 0x004fc600078e38ff */
[----:B------:R-:W-:Y:S01]  /*0e10*/  STS [R9], R40 ;  /* 0x0000002809007388 */ /* 0x000fe20000000800 */
[----:B0-----:R-:W-:-:S03]  /*0e20*/  LEA R19, R4, R67, 0x7 ;  /* 0x0000004304137211 */ /* 0x001fc600078e38ff */
[----:B------:R0:W-:Y:S01]  /*0e30*/  STS [R11], R26 ;  /* 0x0000001a0b007388 */ /* 0x0001e20000000800 */
[----:B------:R-:W-:Y:S02]  /*0e40*/  LEA R22, R5, R67, 0x7 ;  /* 0x0000004305167211 */ /* 0x000fe400078e38ff */
[-C--:B-1----:R-:W-:Y:S01]  /*0e50*/  LEA R20, R4, R68.reuse, 0x7 ;  /* 0x0000004404147211 */ /* 0x082fe200078e38ff */
[----:B------:R-:W-:Y:S01]  /*0e60*/  STS [R28], R71 ;  /* 0x000000471c007388 */ /* 0x000fe20000000800 */
[----:B0-----:R-:W-:-:S03]  /*0e70*/  LEA R11, R3, R68, 0x7 ;  /* 0x00000044030b7211 */ /* 0x001fc600078e38ff */
[----:B------:R-:W-:Y:S01]  /*0e80*/  STS [R14], R27 ;  /* 0x0000001b0e007388 */ /* 0x000fe20000000800 */
[----:B------:R-:W-:-:S03]  /*0e90*/  LEA R21, R5, R68, 0x7 ;  /* 0x0000004405157211 */ /* 0x000fc600078e38ff */
[----:B------:R0:W-:Y:S04]  /*0ea0*/  STS [R13], R72 ;  /* 0x000000480d007388 */ /* 0x0001e80000000800 */
[----:B------:R-:W-:Y:S04]  /*0eb0*/  STS [R18], R29 ;  /* 0x0000001d12007388 */ /* 0x000fe80000000800 */
[----:B------:R1:W-:Y:S04]  /*0ec0*/  STS [R15], R16 ;  /* 0x000000100f007388 */ /* 0x0003e80000000800 */
[----:B------:R-:W-:Y:S04]  /*0ed0*/  STS [R17], R30 ;  /* 0x0000001e11007388 */ /* 0x000fe80000000800 */
[----:B------:R-:W-:Y:S04]  /*0ee0*/  STS [R11], R74 ;  /* 0x0000004a0b007388 */ /* 0x000fe80000000800 */
[----:B------:R2:W-:Y:S04]  /*0ef0*/  STS [R19], R32 ;  /* 0x0000002013007388 */ /* 0x0005e80000000800 */
[----:B------:R3:W-:Y:S04]  /*0f00*/  STS [R20], R73 ;  /* 0x0000004914007388 */ /* 0x0007e80000000800 */
[----:B------:R3:W-:Y:S04]  /*0f10*/  STS [R22], R75 ;  /* 0x0000004b16007388 */ /* 0x0007e80000000800 */
[----:B------:R3:W-:Y:S01]  /*0f20*/  STS [R21], R10 ;  /* 0x0000000a15007388 */ /* 0x0007e20000000800 */
[----:B------:R-:W-:Y:S01]  /*0f30*/  HFMA2 R9, -RZ, RZ, 0, 5.9604644775390625e-08 ;  /* 0x00000001ff097431 */ /* 0x000fe200000001ff */
[----:B0-----:R-:W-:-:S02]  /*0f40*/  CS2R R12, SRZ ;  /* 0x00000000000c7805 */ /* 0x001fc4000001ff00 */
[----:B-1----:R-:W-:Y:S02]  /*0f50*/  CS2R R14, SRZ ;  /* 0x00000000000e7805 */ /* 0x002fe4000001ff00 */
[----:B--2---:R-:W-:Y:S02]  /*0f60*/  CS2R R32, SRZ ;  /* 0x0000000000207805 */ /* 0x004fe4000001ff00 */
[----:B------:R-:W-:Y:S02]  /*0f70*/  CS2R R34, SRZ ;  /* 0x0000000000227805 */ /* 0x000fe4000001ff00 */
[----:B------:R-:W-:Y:S02]  /*0f80*/  CS2R R36, SRZ ;  /* 0x0000000000247805 */ /* 0x000fe4000001ff00 */
[----:B------:R-:W-:Y:S02]  /*0f90*/  CS2R R38, SRZ ;  /* 0x0000000000267805 */ /* 0x000fe4000001ff00 */
[----:B------:R-:W-:-:S02]  /*0fa0*/  CS2R R28, SRZ ;  /* 0x00000000001c7805 */ /* 0x000fc4000001ff00 */
[----:B------:R-:W-:Y:S01]  /*0fb0*/  CS2R R30, SRZ ;  /* 0x00000000001e7805 */ /* 0x000fe2000001ff00 */
[----:B---3--:R-:W-:Y:S06]  /*0fc0*/  BAR.SYNC.DEFER_BLOCKING 0x0 ;  /* 0x0000000000007b1d */ /* 0x008fec0000010000 */
.L_x_1:
[----:B------:R-:W0:Y:S01]  /*0fd0*/  LDC.64 R16, c[0x0][0x380] ;  /* 0x0000e000ff107b82 */ /* 0x000e220000000a00 */
[C---:B------:R-:W-:Y:S02]  /*0fe0*/  LEA R71, R9.reuse, R70, 0x5 ;  /* 0x0000004609477211 */ /* 0x040fe400078e28ff */
[----:B------:R-:W-:Y:S02]  /*0ff0*/  LEA R40, R9, R69, 0xf ;  /* 0x0000004509287211 */ /* 0x000fe400078e78ff */
[-C--:B------:R-:W-:Y:S02]  /*1000*/  IADD3 R23, PT, PT, R65, R71.reuse, RZ ;  /* 0x0000004741177210 */ /* 0x080fe40007ffe0ff */
[-C--:B------:R-:W-:Y:S01]  /*1010*/  LEA R19, R66, R40.reuse, 0xa ;  /* 0x0000002842137211 */ /* 0x080fe200078e50ff */
[----:B------:R-:W1:Y:S01]  /*1020*/  LDC.64 R10, c[0x0][0x388] ;  /* 0x0000e200ff0a7b82 */ /* 0x000e620000000a00 */
[----:B------:R-:W-:Y:S02]  /*1030*/  IADD3 R21, PT, PT, R63, R71, RZ ;  /* 0x000000473f157210 */ /* 0x000fe40007ffe0ff */
[----:B------:R-:W-:-:S02]  /*1040*/  LEA R27, R64, R40, 0xa ;  /* 0x00000028401b7211 */ /* 0x000fc400078e50ff */
[----:B------:R-:W-:Y:S01]  /*1050*/  IADD3 R73, PT, PT, R61, R71, RZ ;  /* 0x000000473d497210 */ /* 0x000fe20007ffe0ff */
[----:B0-----:R-:W-:-:S05]  /*1060*/  IMAD.WIDE.U32 R22, R23, 0x4, R16 ;  /* 0x0000000417167825 */ /* 0x001fca00078e0010 */
[----:B------:R-:W2:Y:S01]  /*1070*/  LDG.E R24, desc[UR8][R22.64] ;  /* 0x0000000816187981 */ /* 0x000ea2000c1e1900 */
[----:B------:R-:W-:-:S04]  /*1080*/  IMAD.WIDE.U32 R20, R21, 0x4, R16 ;  /* 0x0000000415147825 */ /* 0x000fc800078e0010 */
[----:B-1----:R-:W-:Y:S01]  /*1090*/  IMAD.WIDE R18, R19, 0x4, R10 ;  /* 0x0000000413127825 */ /* 0x002fe200078e020a */
[----:B------:R0:W3:Y:S04]  /*10a0*/  LDG.E R26, desc[UR8][R20.64] ;  /* 0x00000008141a7981 */ /* 0x0000e8000c1e1900 */
[----:B------:R1:W4:Y:S01]  /*10b0*/  LDG.E R25, desc[UR8][R18.64] ;  /* 0x0000000812197981 */ /* 0x000322000c1e1900 */
[----:B------:R-:W-:Y:S01]  /*10c0*/  LEA R75, R62, R40, 0xa ;  /* 0x000000283e4b7211 */ /* 0x000fe200078e50ff */
[----:B0-----:R-:W-:-:S04]  /*10d0*/  IMAD.WIDE.U32 R20, R73, 0x4, R16 ;  /* 0x0000000449147825 */ /* 0x001fc800078e0010 */
[--C-:B-1----:R-:W-:Y:S01]  /*10e0*/  IMAD.WIDE R18, R27, 0x4, R10.reuse ;  /* 0x000000041b127825 */ /* 0x102fe200078e020a */
[----:B------:R-:W5:Y:S04]  /*10f0*/  LDG.E R72, desc[UR8][R20.64] ;  /* 0x0000000814487981 */ /* 0x000f68000c1e1900 */
[----:B------:R0:W5:Y:S01]  /*1100*/  LDG.E R27, desc[UR8][R18.64] ;  /* 0x00000008121b7981 */ /* 0x000162000c1e1900 */
[----:B------:R-:W-:Y:S01]  /*1110*/  IADD3 R23, PT, PT, R59, R71, RZ ;  /* 0x000000473b177210 */ /* 0x000fe20007ffe0ff */
[----:B0-----:R-:W-:-:S05]  /*1120*/  IMAD.WIDE R18, R75, 0x4, R10 ;  /* 0x000000044b127825 */ /* 0x001fca00078e020a */
[----:B------:R0:W5:Y:S02]  /*1130*/  LDG.E R73, desc[UR8][R18.64] ;  /* 0x0000000812497981 */ /* 0x000164000c1e1900 */
[----:B0-----:R-:W-:Y:S01]  /*1140*/  IMAD.WIDE.U32 R18, R23, 0x4, R16 ;  /* 0x0000000417127825 */ /* 0x001fe200078e0010 */
[----:B------:R-:W-:-:S04]  /*1150*/  LEA R23, R60, R40, 0xa ;  /* 0x000000283c177211 */ /* 0x000fc800078e50ff */
[----:B------:R0:W5:Y:S02]  /*1160*/  LDG.E R74, desc[UR8][R18.64] ;  /* 0x00000008124a7981 */ /* 0x000164000c1e1900 */
[----:B0-----:R-:W-:-:S05]  /*1170*/  IMAD.WIDE R18, R23, 0x4, R10 ;  /* 0x0000000417127825 */ /* 0x001fca00078e020a */
[----:B------:R0:W5:Y:S01]  /*1180*/  LDG.E R75, desc[UR8][R18.64] ;  /* 0x00000008124b7981 */ /* 0x000162000c1e1900 */
[----:B------:R-:W-:-:S04]  /*1190*/  SHF.L.U32 R22, R9, 0xc, RZ ;  /* 0x0000000c09167819 */ /* 0x000fc800000006ff */
[----:B------:R-:W-:-:S04]  /*11a0*/  LOP3.LUT R22, R22, 0x1000, RZ, 0xc0, !PT ;  /* 0x0000100016167812 */ /* 0x000fc800078ec0ff */
[----:B------:R-:W-:-:S04]  /*11b0*/  IADD3 R23, PT, PT, R67, R22, RZ ;  /* 0x0000001643177210 */ /* 0x000fc80007ffe0ff */
[-C--:B------:R-:W-:Y:S02]  /*11c0*/  LEA R77, R66, R23.reuse, 0x7 ;  /* 0x00000017424d7211 */ /* 0x080fe400078e38ff */
[-C--:B------:R-:W-:Y:S02]  /*11d0*/  LEA R21, R64, R23.reuse, 0x7 ;  /* 0x0000001740157211 */ /* 0x080fe400078e38ff */
[----:B0-----:R-:W-:Y:S02]  /*11e0*/  LEA R19, R62, R23, 0x7 ;  /* 0x000000173e137211 */ /* 0x001fe400078e38ff */
[----:B------:R-:W-:Y:S01]  /*11f0*/  IADD3 R18, PT, PT, R57, R71, RZ ;  /* 0x0000004739127210 */ /* 0x000fe20007ffe0ff */
[----:B--2---:R0:W-:Y:S02]  /*1200*/  STS [R77], R24 ;  /* 0x000000184d007388 */ /* 0x0041e40000000800 */
[----:B0-----:R-:W-:-:S04]  /*1210*/  IADD3 R24, PT, PT, R68, R22, RZ ;  /* 0x0000001644187210 */ /* 0x001fc80007ffe0ff */
[-C--:B------:R-:W-:Y:S02]  /*1220*/  LEA R20, R66, R24.reuse, 0x7 ;  /* 0x0000001842147211 */ /* 0x080fe400078e38ff */
[----:B------:R-:W-:-:S03]  /*1230*/  LEA R76, R64, R24, 0x7 ;  /* 0x00000018404c7211 */ /* 0x000fc600078e38ff */
[----:B----4-:R0:W-:Y:S04]  /*1240*/  STS [R20], R25 ;  /* 0x0000001914007388 */ /* 0x0101e80000000800 */
[----:B---3--:R-:W-:Y:S04]  /*1250*/  STS [R21], R26 ;  /* 0x0000001a15007388 */ /* 0x008fe80000000800 */
[----:B-----5:R1:W-:Y:S04]  /*1260*/  STS [R76], R27 ;  /* 0x0000001b4c007388 */ /* 0x0203e80000000800 */
[----:B------:R2:W-:Y:S01]  /*1270*/  STS [R19], R72 ;  /* 0x0000004813007388 */ /* 0x0005e20000000800 */
[----:B0-----:R-:W-:-:S02]  /*1280*/  LEA R20, R62, R24, 0x7 ;  /* 0x000000183e147211 */ /* 0x001fc400078e38ff */
[----:B-1----:R-:W-:Y:S01]  /*1290*/  IADD3 R27, PT, PT, R55, R71, RZ ;  /* 0x00000047371b7210 */ /* 0x002fe20007ffe0ff */
[----:B--2---:R-:W-:Y:S01]  /*12a0*/  IMAD.WIDE.U32 R18, R18, 0x4, R16 ;  /* 0x0000000412127825 */ /* 0x004fe200078e0010 */
[----:B------:R-:W-:-:S04]  /*12b0*/  LEA R21, R58, R40, 0xa ;  /* 0x000000283a157211 */ /* 0x000fc800078e50ff */
[----:B------:R0:W2:Y:S04]  /*12c0*/  LDG.E R25, desc[UR8][R18.64] ;  /* 0x0000000812197981 */ /* 0x0000a8000c1e1900 */
[----:B------:R1:W-:Y:S01]  /*12d0*/  STS [R20], R73 ;  /* 0x0000004914007388 */ /* 0x0003e20000000800 */
[----:B0-----:R-:W-:Y:S01]  /*12e0*/  IMAD.WIDE.U32 R18, R27, 0x4, R16 ;  /* 0x000000041b127825 */ /* 0x001fe200078e0010 */
[----:B------:R-:W-:-:S03]  /*12f0*/  IADD3 R27, PT, PT, R53, R71, RZ ;  /* 0x00000047351b7210 */ /* 0x000fc60007ffe0ff */
[----:B-1----:R-:W-:Y:S01]  /*1300*/  IMAD.WIDE R20, R21, 0x4, R10 ;  /* 0x0000000415147825 */ /* 0x002fe200078e020a */
[----:B------:R0:W3:Y:S01]  /*1310*/  LDG.E R26, desc[UR8][R18.64] ;  /* 0x00000008121a7981 */ /* 0x0000e2000c1e1900 */
[----:B------:R-:W-:Y:S02]  /*1320*/  LEA R73, R56, R40, 0xa ;  /* 0x0000002838497211 */ /* 0x000fe400078e50ff */
[C---:B------:R-:W-:Y:S02]  /*1330*/  LEA R77, R60.reuse, R23, 0x7 ;  /* 0x000000173c4d7211 */ /* 0x040fe400078e38ff */
[----:B------:R-:W-:Y:S01]  /*1340*/  LEA R72, R60, R24, 0x7 ;  /* 0x000000183c487211 */ /* 0x000fe200078e38ff */
[----:B------:R-:W4:Y:S01]  /*1350*/  LDG.E R20, desc[UR8][R20.64] ;  /* 0x0000000814147981 */ /* 0x000f22000c1e1900 */
[----:B0-----:R-:W-:-:S03]  /*1360*/  IMAD.WIDE.U32 R18, R27, 0x4, R16 ;  /* 0x000000041b127825 */ /* 0x001fc600078e0010 */
[----:B------:R-:W-:Y:S04]  /*1370*/  STS [R77], R74 ;  /* 0x0000004a4d007388 */ /* 0x000fe80000000800 */
[----:B------:R0:W5:Y:S04]  /*1380*/  LDG.E R27, desc[UR8][R18.64] ;  /* 0x00000008121b7981 */ /* 0x000168000c1e1900 */
[----:B------:R1:W-:Y:S01]  /*1390*/  STS [R72], R75 ;  /* 0x0000004b48007388 */ /* 0x0003e20000000800 */
[----:B0-----:R-:W-:Y:S01]  /*13a0*/  IMAD.WIDE R18, R73, 0x4, R10 ;  /* 0x0000000449127825 */ /* 0x001fe200078e020a */
[----:B------:R-:W-:-:S04]  /*13b0*/  LEA R73, R54, R40, 0xa ;  /* 0x0000002836497211 */ /* 0x000fc800078e50ff */
[----:B-1----:R0:W5:Y:S02]  /*13c0*/  LDG.E R72, desc[UR8][R18.64] ;  /* 0x0000000812487981 */ /* 0x002164000c1e1900 */
[----:B0-----:R-:W-:-:S05]  /*13d0*/  IMAD.WIDE R18, R73, 0x4, R10 ;  /* 0x0000000449127825 */ /* 0x001fca00078e020a */
[----:B------:R0:W5:Y:S01]  /*13e0*/  LDG.E R73, desc[UR8][R18.64] ;  /* 0x0000000812497981 */ /* 0x000162000c1e1900 */
[----:B------:R-:W-:-:S05]  /*13f0*/  IADD3 R75, PT, PT, R51, R71, RZ ;  /* 0x00000047334b7210 */ /* 0x000fca0007ffe0ff */
[----:B0-----:R-:W-:-:S05]  /*1400*/  IMAD.WIDE.U32 R18, R75, 0x4, R16 ;  /* 0x000000044b127825 */ /* 0x001fca00078e0010 */
[----:B------:R0:W5:Y:S01]  /*1410*/  LDG.E R74, desc[UR8][R18.64] ;  /* 0x00000008124a7981 */ /* 0x000162000c1e1900 */
[CC--:B------:R-:W-:Y:S02]  /*1420*/  LEA R76, R58.reuse, R23.reuse, 0x7 ;  /* 0x000000173a4c7211 */ /* 0x0c0fe400078e38ff */
[----:B------:R-:W-:Y:S02]  /*1430*/  LEA R21, R58, R24, 0x7 ;  /* 0x000000183a157211 */ /* 0x000fe400078e38ff */
[----:B------:R-:W-:Y:S02]  /*1440*/  LEA R75, R56, R23, 0x7 ;  /* 0x00000017384b7211 */ /* 0x000fe400078e38ff */
[----:B0-----:R-:W-:Y:S02]  /*1450*/  LEA R19, R52, R40, 0xa ;  /* 0x0000002834137211 */ /* 0x001fe400078e50ff */
[----:B------:R-:W-:-:S03]  /*1460*/  LEA R77, R56, R24, 0x7 ;  /* 0x00000018384d7211 */ /* 0x000fc600078e38ff */
[----:B------:R-:W-:Y:S01]  /*1470*/  IMAD.WIDE R18, R19, 0x4, R10 ;  /* 0x0000000413127825 */ /* 0x000fe200078e020a */
[----:B--2---:R0:W-:Y:S04]  /*1480*/  STS [R76], R25 ;  /* 0x000000194c007388 */ /* 0x0041e80000000800 */
[----:B0-----:R0:W2:Y:S04]  /*1490*/  LDG.E R25, desc[UR8][R18.64] ;  /* 0x0000000812197981 */ /* 0x0010a8000c1e1900 */
[----:B----4-:R-:W-:Y:S04]  /*14a0*/  STS [R21], R20 ;  /* 0x0000001415007388 */ /* 0x010fe80000000800 */
[----:B---3--:R1:W-:Y:S02]  /*14b0*/  STS [R75], R26 ;  /* 0x0000001a4b007388 */ /* 0x0083e40000000800 */
[----:B-1----:R-:W-:-:S02]  /*14c0*/  LEA R26, R54, R23, 0x7 ;  /* 0x00000017361a7211 */ /* 0x002fc400078e38ff */
[----:B------:R-:W-:-:S05]  /*14d0*/  LEA R75, R50, R40, 0xa ;  /* 0x00000028324b7211 */ /* 0x000fca00078e50ff */
[----:B0-----:R-:W-:Y:S01]  /*14e0*/  IMAD.WIDE R18, R75, 0x4, R10 ;  /* 0x000000044b127825 */ /* 0x001fe200078e020a */
[----:B-----5:R0:W-:Y:S04]  /*14f0*/  STS [R77], R72 ;  /* 0x000000484d007388 */ /* 0x0201e80000000800 */
[----:B------:R1:W-:Y:S01]  /*1500*/  STS [R26], R27 ;  /* 0x0000001b1a007388 */ /* 0x0003e20000000800 */
[-C--:B------:R-:W-:Y:S02]  /*1510*/  IADD3 R21, PT, PT, R49, R71.reuse, RZ ;  /* 0x0000004731157210 */ /* 0x080fe40007ffe0ff */
[----:B0-----:R-:W-:Y:S02]  /*1520*/  LEA R72, R54, R24, 0x7 ;  /* 0x0000001836487211 */ /* 0x001fe400078e38ff */
[----:B-1----:R-:W-:Y:S01]  /*1530*/  IADD3 R27, PT, PT, R47, R71, RZ ;  /* 0x000000472f1b7210 */ /* 0x002fe20007ffe0ff */
[----:B------:R0:W3:Y:S04]  /*1540*/  LDG.E R26, desc[UR8][R18.64] ;  /* 0x00000008121a7981 */ /* 0x0000e8000c1e1900 */
[----:B------:R1:W-:Y:S01]  /*1550*/  STS [R72], R73 ;  /* 0x0000004948007388 */ /* 0x0003e20000000800 */
[----:B------:R-:W-:-:S04]  /*1560*/  IMAD.WIDE.U32 R20, R21, 0x4, R16 ;  /* 0x0000000415147825 */ /* 0x000fc800078e0010 */
[----:B0-----:R-:W-:Y:S02]  /*1570*/  IMAD.WIDE.U32 R18, R27, 0x4, R16 ;  /* 0x000000041b127825 */ /* 0x001fe400078e0010 */
[----:B------:R-:W4:Y:S01]  /*1580*/  LDG.E R20, desc[UR8][R20.64] ;  /* 0x0000000814147981 */ /* 0x000f22000c1e1900 */
[----:B-1----:R-:W-:-:S03]  /*1590*/  LEA R73, R48, R40, 0xa ;  /* 0x0000002830497211 */ /* 0x002fc600078e50ff */
[----:B------:R0:W5:Y:S01]  /*15a0*/  LDG.E R27, desc[UR8][R18.64] ;  /* 0x00000008121b7981 */ /* 0x000162000c1e1900 */
[----:B------:R-:W-:Y:S01]  /*15b0*/  LEA R75, R46, R40, 0xa ;  /* 0x000000282e4b7211 */ /* 0x000fe200078e50ff */
[----:B0-----:R-:W-:Y:S01]  /*15c0*/  IMAD.WIDE R18, R73, 0x4, R10 ;  /* 0x0000000449127825 */ /* 0x001fe200078e020a */
[----:B------:R-:W-:-:S04]  /*15d0*/  IADD3 R73, PT, PT, R45, R71, RZ ;  /* 0x000000472d497210 */ /* 0x000fc80007ffe0ff */
[----:B------:R0:W5:Y:S01]  /*15e0*/  LDG.E R72, desc[UR8][R18.64] ;  /* 0x0000000812487981 */ /* 0x000162000c1e1900 */
[----:B------:R-:W-:Y:S01]  /*15f0*/  LEA R76, R52, R23, 0x7 ;  /* 0x00000017344c7211 */ /* 0x000fe200078e38ff */
[----:B0-----:R-:W-:-:S05]  /*1600*/  IMAD.WIDE.U32 R18, R73, 0x4, R16 ;  /* 0x0000000449127825 */ /* 0x001fca00078e0010 */
[----:B------:R0:W5:Y:S04]  /*1610*/  LDG.E R73, desc[UR8][R18.64] ;  /* 0x0000000812497981 */ /* 0x000168000c1e1900 */
[----:B------:R1:W-:Y:S01]  /*1620*/  STS [R76], R74 ;  /* 0x0000004a4c007388 */ /* 0x0003e20000000800 */
[----:B0-----:R-:W-:-:S05]  /*1630*/  IMAD.WIDE R18, R75, 0x4, R10 ;  /* 0x000000044b127825 */ /* 0x001fca00078e020a */
[----:B-1----:R0:W5:Y:S01]  /*1640*/  LDG.E R74, desc[UR8][R18.64] ;  /* 0x00000008124a7981 */ /* 0x002162000c1e1900 */
[-C--:B------:R-:W-:Y:S02]  /*1650*/  LEA R76, R52, R24.reuse, 0x7 ;  /* 0x00000018344c7211 */ /* 0x080fe400078e38ff */
[CC--:B------:R-:W-:Y:S02]  /*1660*/  LEA R21, R50.reuse, R23.reuse, 0x7 ;  /* 0x0000001732157211 */ /* 0x0c0fe400078e38ff */
[-C--:B------:R-:W-:Y:S02]  /*1670*/  LEA R75, R50, R24.reuse, 0x7 ;  /* 0x00000018324b7211 */ /* 0x080fe400078e38ff */
[----:B------:R-:W-:Y:S02]  /*1680*/  LEA R77, R48, R23, 0x7 ;  /* 0x00000017304d7211 */ /* 0x000fe400078e38ff */
[C---:B0-----:R-:W-:Y:S02]  /*1690*/  LEA R19, R46.reuse, R24, 0x7 ;  /* 0x000000182e137211 */ /* 0x041fe400078e38ff */
[----:B------:R-:W-:Y:S01]  /*16a0*/  IADD3 R18, PT, PT, R41, R71, RZ ;  /* 0x0000004729127210 */ /* 0x000fe20007ffe0ff */
[----:B--2---:R0:W-:Y:S02]  /*16b0*/  STS [R76], R25 ;  /* 0x000000194c007388 */ /* 0x0041e40000000800 */
[----:B0-----:R-:W-:-:S02]  /*16c0*/  LEA R76, R46, R23, 0x7 ;  /* 0x000000172e4c7211 */ /* 0x001fc400078e38ff */
[----:B------:R-:W-:Y:S01]  /*16d0*/  IADD3 R25, PT, PT, R43, R71, RZ ;  /* 0x000000472b197210 */ /* 0x000fe20007ffe0ff */
[----:B----4-:R-:W-:Y:S04]  /*16e0*/  STS [R21], R20 ;  /* 0x0000001415007388 */ /* 0x010fe80000000800 */
[----:B---3--:R0:W-:Y:S04]  /*16f0*/  STS [R75], R26 ;  /* 0x0000001a4b007388 */ /* 0x0081e80000000800 */
[----:B-----5:R1:W-:Y:S01]  /*1700*/  STS [R77], R27 ;  /* 0x0000001b4d007388 */ /* 0x0203e20000000800 */
[----:B0-----:R-:W-:-:S05]  /*1710*/  LEA R75, R48, R24, 0x7 ;  /* 0x00000018304b7211 */ /* 0x001fca00078e38ff */
[----:B------:R0:W-:Y:S01]  /*1720*/  STS [R75], R72 ;  /* 0x000000484b007388 */ /* 0x0001e20000000800 */
[----:B-1----:R-:W-:-:S04]  /*1730*/  IMAD.WIDE.U32 R26, R18, 0x4, R16 ;  /* 0x00000004121a7825 */ /* 0x002fc800078e0010 */
[----:B------:R-:W-:Y:S02]  /*1740*/  IMAD.WIDE.U32 R20, R25, 0x4, R16 ;  /* 0x0000000419147825 */ /* 0x000fe400078e0010 */
[----:B------:R-:W2:Y:S01]  /*1750*/  LDG.E R26, desc[UR8][R26.64] ;  /* 0x000000081a1a7981 */ /* 0x000ea2000c1e1900 */
[----:B0-----:R-:W-:-:S03]  /*1760*/  IADD3 R75, PT, PT, R8, R71, RZ ;  /* 0x00000047084b7210 */ /* 0x001fc60007ffe0ff */
[----:B------:R0:W3:Y:S04]  /*1770*/  LDG.E R25, desc[UR8][R20.64] ;  /* 0x0000000814197981 */ /* 0x0000e8000c1e1900 */
[----:B------:R1:W-:Y:S02]  /*1780*/  STS [R76], R73 ;  /* 0x000000494c007388 */ /* 0x0003e40000000800 */
[-C--:B-1----:R-:W-:Y:S02]  /*1790*/  IADD3 R73, PT, PT, R6, R71.reuse, RZ ;  /* 0x0000004706497210 */ /* 0x082fe40007ffe0ff */
[----:B------:R1:W-:Y:S03]  /*17a0*/  STS [R19], R74 ;  /* 0x0000004a13007388 */ /* 0x0003e60000000800 */
[----:B-1----:R-:W-:Y:S01]  /*17b0*/  IMAD.WIDE.U32 R18, R73, 0x4, R16 ;  /* 0x0000000449127825 */ /* 0x002fe200078e0010 */
[----:B------:R-:W-:-:S02]  /*17c0*/  IADD3 R73, PT, PT, R7, R71, RZ ;  /* 0x0000004707497210 */ /* 0x000fc40007ffe0ff */
[-C--:B------:R-:W-:Y:S02]  /*17d0*/  LEA R71, R44, R40.reuse, 0xa ;  /* 0x000000282c477211 */ /* 0x080fe400078e50ff */
[----:B------:R1:W4:Y:S01]  /*17e0*/  LDG.E R27, desc[UR8][R18.64] ;  /* 0x00000008121b7981 */ /* 0x000322000c1e1900 */
[----:B0-----:R-:W-:Y:S01]  /*17f0*/  IMAD.WIDE.U32 R20, R73, 0x4, R16 ;  /* 0x0000000449147825 */ /* 0x001fe200078e0010 */
[----:B------:R-:W-:-:S03]  /*1800*/  LEA R73, R42, R40, 0xa ;  /* 0x000000282a497211 */ /* 0x000fc600078e50ff */
[----:B-1----:R-:W-:Y:S02]  /*1810*/  IMAD.WIDE R18, R71, 0x4, R10 ;  /* 0x0000000447127825 */ /* 0x002fe400078e020a */
[----:B------:R-:W5:Y:S04]  /*1820*/  LDG.E R20, desc[UR8][R20.64] ;  /* 0x0000000814147981 */ /* 0x000f68000c1e1900 */
[----:B------:R0:W2:Y:S01]  /*1830*/  LDG.E R71, desc[UR8][R18.64] ;  /* 0x0000000812477981 */ /* 0x0000a2000c1e1900 */
[----:B------:R-:W-:-:S04]  /*1840*/  IMAD.WIDE.U32 R16, R75, 0x4, R16 ;  /* 0x000000044b107825 */ /* 0x000fc800078e0010 */
[--C-:B0-----:R-:W-:Y:S01]  /*1850*/  IMAD.WIDE R18, R73, 0x4, R10.reuse ;  /* 0x0000000449127825 */ /* 0x101fe200078e020a */
[-C--:B------:R-:W-:Y:S01]  /*1860*/  LEA R73, R3, R40.reuse, 0xa ;  /* 0x0000002803497211 */ /* 0x080fe200078e50ff */
[----:B------:R-:W5:Y:S04]  /*1870*/  LDG.E R16, desc[UR8][R16.64] ;  /* 0x0000000810107981 */ /* 0x000f68000c1e1900 */
[----:B------:R0:W4:Y:S01]  /*1880*/  LDG.E R72, desc[UR8][R18.64] ;  /* 0x0000000812487981 */ /* 0x000122000c1e1900 */
[-C--:B------:R-:W-:Y:S01]  /*1890*/  LEA R75, R5, R40.reuse, 0xa ;  /* 0x00000028054b7211 */ /* 0x080fe200078e50ff */
[----:B0-----:R-:W-:Y:S01]  /*18a0*/  IMAD.WIDE R18, R73, 0x4, R10 ;  /* 0x0000000449127825 */ /* 0x001fe200078e020a */
[----:B------:R-:W-:-:S04]  /*18b0*/  LEA R73, R4, R40, 0xa ;  /* 0x0000002804497211 */ /* 0x000fc800078e50ff */
[----:B------:R0:W5:Y:S02]  /*18c0*/  LDG.E R40, desc[UR8][R18.64] ;  /* 0x0000000812287981 */ /* 0x000164000c1e1900 */
[----:B0-----:R-:W-:-:S04]  /*18d0*/  IMAD.WIDE R18, R73, 0x4, R10 ;  /* 0x0000000449127825 */ /* 0x001fc800078e020a */
[----:B------:R-:W-:Y:S01]  /*18e0*/  IMAD.WIDE R10, R75, 0x4, R10 ;  /* 0x000000044b0a7825 */ /* 0x000fe200078e020a */
[----:B------:R-:W5:Y:S04]  /*18f0*/  LDG.E R73, desc[UR8][R18.64] ;  /* 0x0000000812497981 */ /* 0x000f68000c1e1900 */
[----:B------:R0:W5:Y:S01]  /*1900*/  LDG.E R74, desc[UR8][R10.64] ;  /* 0x000000080a4a7981 */ /* 0x000162000c1e1900 */
[CC--:B------:R-:W-:Y:S01]  /*1910*/  LEA R76, R44.reuse, R23.reuse, 0x7 ;  /* 0x000000172c4c7211 */ /* 0x0c0fe200078e38ff */
[----:B------:R-:W1:Y:S01]  /*1920*/  S2UR UR6, SR_CgaCtaId ;  /* 0x00000000000679c3 */ /* 0x000e620000008800 */
[----:B------:R-:W-:Y:S02]  /*1930*/  LEA R75, R44, R24, 0x7 ;  /* 0x000000182c4b7211 */ /* 0x000fe400078e38ff */
[----:B------:R-:W-:-:S02]  /*1940*/  LEA R77, R42, R23, 0x7 ;  /* 0x000000172a4d7211 */ /* 0x000fc400078e38ff */
[CC--:B------:R-:W-:Y:S02]  /*1950*/  LEA R21, R3.reuse, R23.reuse, 0x7 ;  /* 0x0000001703157211 */ /* 0x0c0fe400078e38ff */
[-C--:B0-----:R-:W-:Y:S02]  /*1960*/  LEA R11, R42, R24.reuse, 0x7 ;  /* 0x000000182a0b7211 */ /* 0x081fe400078e38ff */
[-C--:B------:R-:W-:Y:S02]  /*1970*/  LEA R17, R3, R24.reuse, 0x7 ;  /* 0x0000001803117211 */ /* 0x080fe400078e38ff */
[CC--:B------:R-:W-:Y:S02]  /*1980*/  LEA R19, R4.reuse, R23.reuse, 0x7 ;  /* 0x0000001704137211 */ /* 0x0c0fe400078e38ff */
[----:B------:R-:W-:Y:S02]  /*1990*/  LEA R10, R4, R24, 0x7 ;  /* 0x00000018040a7211 */ /* 0x000fe400078e38ff */
[----:B------:R-:W-:Y:S01]  /*19a0*/  LEA R23, R5, R23, 0x7 ;  /* 0x0000001705177211 */ /* 0x000fe200078e38ff */
[----:B------:R-:W-:-:S02]  /*19b0*/  UMOV UR4, 0x400 ;  /* 0x0000040000047882 */ /* 0x000fc40000000000 */
[----:B------:R-:W-:Y:S02]  /*19c0*/  UIADD3 UR5, UPT, UPT, UR4, 0x2000, URZ ;  /* 0x0000200004057890 */ /* 0x000fe4000fffe0ff */
[----:B-1----:R-:W-:Y:S02]  /*19d0*/  ULEA UR4, UR6, UR4, 0x18 ;  /* 0x0000000406047291 */ /* 0x002fe4000f8ec0ff */
[----:B------:R-:W-:Y:S01]  /*19e0*/  ULEA UR5, UR6, UR5, 0x18 ;  /* 0x0000000506057291 */ /* 0x000fe2000f8ec0ff */
[----:B------:R-:W-:Y:S02]  /*19f0*/  IADD3 R9, PT, PT, R9, 0x1, RZ ;  /* 0x0000000109097810 */ /* 0x000fe40007ffe0ff */
[----:B------:R-:W-:Y:S02]  /*1a00*/  LOP3.LUT R22, R22, 0x1000, RZ, 0x3c, !PT ;  /* 0x0000100016167812 */ /* 0x000fe400078e3cff */
[----:B------:R-:W-:Y:S01]  /*1a10*/  ISETP.NE.AND P0, PT, R9, 0x20, PT ;  /* 0x000000200900780c */ /* 0x000fe20003f05270 */
[----:B---3--:R0:W-:Y:S02]  /*1a20*/  STS [R76], R25 ;  /* 0x000000194c007388 */ /* 0x0081e40000000800 */
[----:B0-----:R-:W-:-:S02]  /*1a30*/  LEA R25, R5, R24, 0x7 ;  /* 0x0000001805197211 */ /* 0x001fc400078e38ff */
[----:B--2---:R-:W-:Y:S04]  /*1a40*/  STS [R75], R71 ;  /* 0x000000474b007388 */ /* 0x004fe80000000800 */
[----:B------:R-:W-:Y:S04]  /*1a50*/  STS [R77], R26 ;  /* 0x0000001a4d007388 */ /* 0x000fe80000000800 */
[----:B----4-:R-:W-:Y:S04]  /*1a60*/  STS [R11], R72 ;  /* 0x000000480b007388 */ /* 0x010fe80000000800 */
[----:B------:R-:W-:Y:S04]  /*1a70*/  STS [R21], R27 ;  /* 0x0000001b15007388 */ /* 0x000fe80000000800 */
[----:B-----5:R0:W-:Y:S04]  /*1a80*/  STS [R17], R40 ;  /* 0x0000002811007388 */ /* 0x0201e80000000800 */
[----:B------:R-:W-:Y:S04]  /*1a90*/  STS [R19], R20 ;  /* 0x0000001413007388 */ /* 0x000fe80000000800 */
[----:B------:R1:W-:Y:S04]  /*1aa0*/  STS [R10], R73 ;  /* 0x000000490a007388 */ /* 0x0003e80000000800 */
[----:B------:R2:W-:Y:S04]  /*1ab0*/  STS [R23], R16 ;  /* 0x0000001017007388 */ /* 0x0005e80000000800 */
[----:B------:R2:W-:Y:S01]  /*1ac0*/  STS [R25], R74 ;  /* 0x0000004a19007388 */ /* 0x0005e20000000800 */
[----:B0-----:R-:W-:-:S02]  /*1ad0*/  LEA R17, R0, UR4, 0x9 ;  /* 0x0000000400117c11 */ /* 0x001fc4000f8e48ff */
[----:B------:R-:W-:Y:S02]  /*1ae0*/  LEA R11, R2, UR5, 0x4 ;  /* 0x00000005020b7c11 */ /* 0x000fe4000f8e20ff */
[--C-:B-1----:R-:W-:Y:S02]  /*1af0*/  IADD3 R10, PT, PT, R17, 0x100, R22.reuse ;  /* 0x00000100110a7810 */ /* 0x102fe40007ffe016 */
[----:B------:R-:W-:Y:S01]  /*1b00*/  IADD3 R40, PT, PT, R11, 0x80, R22 ;  /* 0x000000800b287810 */ /* 0x000fe20007ffe016 */
[----:B------:R-:W-:-:S06]  /*1b10*/  UMOV UR4, 0x80 ;  /* 0x0000008000047882 */ /* 0x000fcc0000000000 */
.L_x_0:
[----:B--2---:R-:W-:Y:S01]  /*1b20*/  LDS.128 R20, [R10+-0x100] ;  /* 0xffff00000a147984 */ /* 0x004fe20000000c00 */
[----:B------:R-:W-:-:S03]  /*1b30*/  UIADD3 UR4, UPT, UPT, UR4, 0x400, URZ ;  /* 0x0000040004047890 */ /* 0x000fc6000fffe0ff */
[----:B------:R-:W0:Y:S01]  /*1b40*/  LDS.128 R24, [R40+-0x80] ;  /* 0xffff800028187984 */ /* 0x000e220000000c00 */
[----:B------:R-:W-:-:S03]  /*1b50*/  UISETP.NE.AND UP0, UPT, UR4, 0x1080, UPT ;  /* 0x000010800400788c */ /* 0x000fc6000bf05270 */
[----:B------:R-:W1:Y:S01]  /*1b60*/  LDS.128 R16, [R10] ;  /* 0x000000000a107984 */ /* 0x000e620000000c00 */
[C---:B0-----:R-:W-:Y:S01]  /*1b70*/  FFMA R71, R20.reuse, R24, R12 ;  /* 0x0000001814477223 */ /* 0x041fe2000000000c */
[C---:B------:R-:W-:Y:S01]  /*1b80*/  FFMA R72, R20.reuse, R25, R13 ;  /* 0x0000001914487223 */ /* 0x040fe2000000000d */
[C---:B------:R-:W-:Y:S01]  /*1b90*/  FFMA R73, R20.reuse, R26, R14 ;  /* 0x0000001a14497223 */ /* 0x040fe2000000000e */
[----:B------:R-:W-:Y:S01]  /*1ba0*/  FFMA R20, R20, R27, R15 ;  /* 0x0000001b14147223 */ /* 0x000fe2000000000f */
[C---:B-1----:R-:W-:Y:S01]  /*1bb0*/  FFMA R36, R16.reuse, R24, R36 ;  /* 0x0000001810247223 */ /* 0x042fe20000000024 */
[----:B------:R-:W0:Y:S01]  /*1bc0*/  LDS.128 R12, [R10+-0x80] ;  /* 0xffff80000a0c7984 */ /* 0x000e220000000c00 */
[C---:B------:R-:W-:Y:S01]  /*1bd0*/  FFMA R37, R16.reuse, R25, R37 ;  /* 0x0000001910257223 */ /* 0x040fe20000000025 */
[C---:B------:R-:W-:Y:S01]  /*1be0*/  FFMA R38, R16.reuse, R26, R38 ;  /* 0x0000001a10267223 */ /* 0x040fe20000000026 */
[----:B------:R-:W-:Y:S01]  /*1bf0*/  FFMA R16, R16, R27, R39 ;  /* 0x0000001b10107223 */ /* 0x000fe20000000027 */
[C---:B0-----:R-:W-:Y:S01]  /*1c00*/  FFMA R74, R12.reuse, R24, R32 ;  /* 0x000000180c4a7223 */ /* 0x041fe20000000020 */
[C---:B------:R-:W-:Y:S01]  /*1c10*/  FFMA R75, R12.reuse, R25, R33 ;  /* 0x000000190c4b7223 */ /* 0x040fe20000000021 */
[C---:B------:R-:W-:Y:S01]  /*1c20*/  FFMA R76, R12.reuse, R26, R34 ;  /* 0x0000001a0c4c7223 */ /* 0x040fe20000000022 */
[----:B------:R-:W-:-:S02]  /*1c30*/  FFMA R12, R12, R27, R35 ;  /* 0x0000001b0c0c7223 */ /* 0x000fc40000000023 */
[----:B------:R-:W0:Y:S02]  /*1c40*/  LDS.128 R32, [R10+0x80] ;  /* 0x000080000a207984 */ /* 0x000e240000000c00 */
[C---:B0-----:R-:W-:Y:S01]  /*1c50*/  FFMA R24, R32.reuse, R24, R28 ;  /* 0x0000001820187223 */ /* 0x041fe2000000001c */
[C---:B------:R-:W-:Y:S01]  /*1c60*/  FFMA R25, R32.reuse, R25, R29 ;  /* 0x0000001920197223 */ /* 0x040fe2000000001d */
[C---:B------:R-:W-:Y:S01]  /*1c70*/  FFMA R39, R32.reuse, R26, R30 ;  /* 0x0000001a20277223 */ /* 0x040fe2000000001e */
[----:B------:R-:W-:Y:S02]  /*1c80*/  FFMA R32, R32, R27, R31 ;  /* 0x0000001b20207223 */ /* 0x000fe4000000001f */
[----:B------:R-:W0:Y:S02]  /*1c90*/  LDS.128 R28, [R40] ;  /* 0x00000000281c7984 */ /* 0x000e240000000c00 */
[C---:B0-----:R-:W-:Y:S01]  /*1ca0*/  FFMA R74, R28.reuse, R13, R74 ;  /* 0x0000000d1c4a7223 */ /* 0x041fe2000000004a */
[C---:B------:R-:W-:Y:S01]  /*1cb0*/  FFMA R75, R13.reuse, R29, R75 ;  /* 0x0000001d0d4b7223 */ /* 0x040fe2000000004b */
[CC--:B------:R-:W-:Y:S01]  /*1cc0*/  FFMA R76, R13.reuse, R30.reuse, R76 ;  /* 0x0000001e0d4c7223 */ /* 0x0c0fe2000000004c */
[----:B------:R-:W-:Y:S01]  /*1cd0*/  FFMA R12, R13, R31, R12 ;  /* 0x0000001f0d0c7223 */ /* 0x000fe2000000000c */
[C---:B------:R-:W-:Y:S01]  /*1ce0*/  FFMA R36, R28.reuse, R17, R36 ;  /* 0x000000111c247223 */ /* 0x040fe20000000024 */
[C---:B------:R-:W-:Y:S01]  /*1cf0*/  FFMA R37, R17.reuse, R29, R37 ;  /* 0x0000001d11257223 */ /* 0x040fe20000000025 */
[CC--:B------:R-:W-:Y:S01]  /*1d00*/  FFMA R38, R17.reuse, R30.reuse, R38 ;  /* 0x0000001e11267223 */ /* 0x0c0fe20000000026 */
[----:B------:R-:W-:Y:S01]  /*1d10*/  FFMA R16, R17, R31, R16 ;  /* 0x0000001f11107223 */ /* 0x000fe20000000010 */
[C---:B------:R-:W-:Y:S01]  /*1d20*/  FFMA R13, R28.reuse, R33, R24 ;  /* 0x000000211c0d7223 */ /* 0x040fe20000000018 */
[----:B------:R-:W-:Y:S01]  /*1d30*/  FFMA R17, R33, R29, R25 ;  /* 0x0000001d21117223 */ /* 0x000fe20000000019 */
[----:B------:R-:W-:Y:S01]  /*1d40*/  FFMA R71, R28, R21, R71 ;  /* 0x000000151c477223 */ /* 0x000fe20000000047 */
[----:B------:R-:W0:Y:S01]  /*1d50*/  LDS.128 R24, [R40+0x80] ;  /* 0x0000800028187984 */ /* 0x000e220000000c00 */
[C---:B------:R-:W-:Y:S01]  /*1d60*/  FFMA R72, R21.reuse, R29, R72 ;  /* 0x0000001d15487223 */ /* 0x040fe20000000048 */
[CC--:B------:R-:W-:Y:S01]  /*1d70*/  FFMA R73, R21.reuse, R30.reuse, R73 ;  /* 0x0000001e15497223 */ /* 0x0c0fe20000000049 */
[-C--:B------:R-:W-:Y:S01]  /*1d80*/  FFMA R20, R21, R31.reuse, R20 ;  /* 0x0000001f15147223 */ /* 0x080fe20000000014 */
[C---:B------:R-:W-:Y:S01]  /*1d90*/  FFMA R39, R33.reuse, R30, R39 ;  /* 0x0000001e21277223 */ /* 0x040fe20000000027 */
[----:B------:R-:W-:-:S02]  /*1da0*/  FFMA R32, R33, R31, R32 ;  /* 0x0000001f21207223 */ /* 0x000fc40000000020 */
[----:B------:R-:W1:Y:S01]  /*1db0*/  LDS.128 R28, [R40+0x100] ;  /* 0x00010000281c7984 */ /* 0x000e620000000c00 */
[----:B0-----:R-:W-:Y:S01]  /*1dc0*/  FFMA R20, R22, R27, R20 ;  /* 0x0000001b16147223 */ /* 0x001fe20000000014 */
[----:B------:R-:W-:Y:S01]  /*1dd0*/  FFMA R71, R24, R22, R71 ;  /* 0x0000001618477223 */ /* 0x000fe20000000047 */
[CC--:B------:R-:W-:Y:S01]  /*1de0*/  FFMA R72, R22.reuse, R25.reuse, R72 ;  /* 0x0000001916487223 */ /* 0x0c0fe20000000048 */
[----:B------:R-:W-:Y:S01]  /*1df0*/  FFMA R73, R22, R26, R73 ;  /* 0x0000001a16497223 */ /* 0x000fe20000000049 */
[----:B------:R-:W-:Y:S01]  /*1e00*/  FFMA R74, R24, R14, R74 ;  /* 0x0000000e184a7223 */ /* 0x000fe2000000004a */
[C---:B------:R-:W-:Y:S01]  /*1e10*/  FFMA R75, R14.reuse, R25, R75 ;  /* 0x000000190e4b7223 */ /* 0x040fe2000000004b */
[C---:B------:R-:W-:Y:S01]  /*1e20*/  FFMA R76, R14.reuse, R26, R76 ;  /* 0x0000001a0e4c7223 */ /* 0x040fe2000000004c */
        /* <DEDUP_REMOVED lines=9> */
[C---:B-1----:R-:W-:Y:S01]  /*1ec0*/  FFMA R71, R28.reuse, R23, R71 ;  /* 0x000000171c477223 */ /* 0x042fe20000000047 */
[C---:B------:R-:W-:Y:S01]  /*1ed0*/  FFMA R72, R23.reuse, R29, R72 ;  /* 0x0000001d17487223 */ /* 0x040fe20000000048 */
[CC--:B------:R-:W-:Y:S01]  /*1ee0*/  FFMA R73, R23.reuse, R30.reuse, R73 ;  /* 0x0000001e17497223 */ /* 0x0c0fe20000000049 */
[----:B------:R-:W-:Y:S01]  /*1ef0*/  FFMA R33, R23, R31, R20 ;  /* 0x0000001f17217223 */ /* 0x000fe20000000014 */
[----:B------:R-:W-:Y:S01]  /*1f00*/  LDS.128 R24, [R40+0x180] ;  /* 0x0001800028187984 */ /* 0x000fe20000000c00 */
[C---:B------:R-:W-:Y:S01]  /*1f10*/  FFMA R74, R28.reuse, R15, R74 ;  /* 0x0000000f1c4a7223 */ /* 0x040fe2000000004a */
[C---:B------:R-:W-:Y:S01]  /*1f20*/  FFMA R75, R15.reuse, R29, R75 ;  /* 0x0000001d0f4b7223 */ /* 0x040fe2000000004b */
[CC--:B------:R-:W-:Y:S01]  /*1f30*/  FFMA R76, R15.reuse, R30.reuse, R76 ;  /* 0x0000001e0f4c7223 */ /* 0x0c0fe2000000004c */
[----:B------:R-:W0:Y:S01]  /*1f40*/  LDS.128 R20, [R10+-0xf0] ;  /* 0xffff10000a147984 */ /* 0x000e220000000c00 */
[----:B------:R-:W-:Y:S01]  /*1f50*/  FFMA R12, R15, R31, R12 ;  /* 0x0000001f0f0c7223 */ /* 0x000fe2000000000c */
[C---:B------:R-:W-:Y:S01]  /*1f60*/  FFMA R14, R28.reuse, R19, R36 ;  /* 0x000000131c0e7223 */ /* 0x040fe20000000024 */
[C---:B------:R-:W-:Y:S01]  /*1f70*/  FFMA R15, R19.reuse, R29, R37 ;  /* 0x0000001d130f7223 */ /* 0x040fe20000000025 */
[CC--:B------:R-:W-:Y:S01]  /*1f80*/  FFMA R18, R19.reuse, R30.reuse, R38 ;  /* 0x0000001e13127223 */ /* 0x0c0fe20000000026 */
[----:B------:R-:W-:Y:S01]  /*1f90*/  FFMA R16, R19, R31, R16 ;  /* 0x0000001f13107223 */ /* 0x000fe20000000010 */
[----:B------:R-:W-:Y:S01]  /*1fa0*/  FFMA R13, R28, R35, R13 ;  /* 0x000000231c0d7223 */ /* 0x000fe2000000000d */
[C---:B------:R-:W-:Y:S01]  /*1fb0*/  FFMA R17, R35.reuse, R29, R17 ;  /* 0x0000001d23117223 */ /* 0x040fe20000000011 */
[C---:B------:R-:W-:Y:S01]  /*1fc0*/  FFMA R19, R35.reuse, R30, R39 ;  /* 0x0000001e23137223 */ /* 0x040fe20000000027 */
[----:B------:R-:W-:Y:S01]  /*1fd0*/  FFMA R77, R35, R31, R32 ;  /* 0x0000001f234d7223 */ /* 0x000fe20000000020 */
[----:B------:R-:W1:Y:S04]  /*1fe0*/  LDS.128 R36, [R10+0x10] ;  /* 0x000010000a247984 */ /* 0x000e680000000c00 */
[----:B------:R-:W2:Y:S01]  /*1ff0*/  LDS.128 R28, [R10+0x90] ;  /* 0x000090000a1c7984 */ /* 0x000ea20000000c00 */
[C---:B0-----:R-:W-:Y:S01]  /*2000*/  FFMA R71, R20.reuse, R24, R71 ;  /* 0x0000001814477223 */ /* 0x041fe20000000047 */
[C---:B------:R-:W-:Y:S01]  /*2010*/  FFMA R72, R20.reuse, R25, R72 ;  /* 0x0000001914487223 */ /* 0x040fe20000000048 */
[C---:B------:R-:W-:Y:S01]  /*2020*/  FFMA R73, R20.reuse, R26, R73 ;  /* 0x0000001a14497223 */ /* 0x040fe20000000049 */
[----:B------:R-:W-:-:S02]  /*2030*/  FFMA R20, R20, R27, R33 ;  /* 0x0000001b14147223 */ /* 0x000fc40000000021 */
[----:B------:R0:W3:Y:S01]  /*2040*/  LDS.128 R32, [R10+-0x70] ;  /* 0xffff90000a207984 */ /* 0x0000e20000000c00 */
[CC--:B-1----:R-:W-:Y:S01]  /*2050*/  FFMA R14, R36.reuse, R24.reuse, R14 ;  /* 0x00000018240e7223 */ /* 0x0c2fe2000000000e */
[----:B------:R-:W-:Y:S01]  /*2060*/  FFMA R15, R36, R25, R15 ;  /* 0x00000019240f7223 */ /* 0x000fe2000000000f */
[----:B0-----:R-:W-:Y:S01]  /*2070*/  IADD3 R10, PT, PT, R10, 0x20, RZ ;  /* 0x000000200a0a7810 */ /* 0x001fe20007ffe0ff */
[CC--:B--2---:R-:W-:Y:S01]  /*2080*/  FFMA R13, R28.reuse, R24.reuse, R13 ;  /* 0x000000181c0d7223 */ /* 0x0c4fe2000000000d */
[----:B------:R-:W-:Y:S01]  /*2090*/  FFMA R77, R28, R27, R77 ;  /* 0x0000001b1c4d7223 */ /* 0x000fe2000000004d */
[C---:B---3--:R-:W-:Y:S01]  /*20a0*/  FFMA R74, R32.reuse, R24, R74 ;  /* 0x00000018204a7223 */ /* 0x048fe2000000004a */
[C---:B------:R-:W-:Y:S01]  /*20b0*/  FFMA R75, R32.reuse, R25, R75 ;  /* 0x00000019204b7223 */ /* 0x040fe2000000004b */
[CC--:B------:R-:W-:Y:S01]  /*20c0*/  FFMA R76, R32.reuse, R26.reuse, R76 ;  /* 0x0000001a204c7223 */ /* 0x0c0fe2000000004c */
[-C--:B------:R-:W-:Y:S01]  /*20d0*/  FFMA R12, R32, R27.reuse, R12 ;  /* 0x0000001b200c7223 */ /* 0x080fe2000000000c */
[CC--:B------:R-:W-:Y:S01]  /*20e0*/  FFMA R32, R36.reuse, R26.reuse, R18 ;  /* 0x0000001a24207223 */ /* 0x0c0fe20000000012 */
[----:B------:R-:W-:Y:S01]  /*20f0*/  FFMA R36, R36, R27, R16 ;  /* 0x0000001b24247223 */ /* 0x000fe20000000010 */
[C---:B------:R-:W-:Y:S01]  /*2100*/  FFMA R25, R28.reuse, R25, R17 ;  /* 0x000000191c197223 */ /* 0x040fe20000000011 */
[----:B------:R-:W-:-:S02]  /*2110*/  FFMA R26, R28, R26, R19 ;  /* 0x0000001a1c1a7223 */ /* 0x000fc40000000013 */
[----:B------:R-:W0:Y:S02]  /*2120*/  LDS.128 R16, [R40+0x200] ;  /* 0x0002000028107984 */ /* 0x000e240000000c00 */
        /* <DEDUP_REMOVED lines=9> */
[C---:B------:R-:W-:Y:S01]  /*21c0*/  FFMA R24, R37.reuse, R17, R15 ;  /* 0x0000001125187223 */ /* 0x040fe2000000000f */
[----:B------:R-:W-:Y:S01]  /*21d0*/  FFMA R27, R16, R29, R13 ;  /* 0x0000001d101b7223 */ /* 0x000fe2000000000d */
[CC--:B------:R-:W-:Y:S01]  /*21e0*/  FFMA R32, R37.reuse, R18.reuse, R32 ;  /* 0x0000001225207223 */ /* 0x0c0fe20000000020 */
[----:B------:R-:W0:Y:S01]  /*21f0*/  LDS.128 R12, [R40+0x280] ;  /* 0x00028000280c7984 */ /* 0x000e220000000c00 */
[----:B------:R-:W-:Y:S01]  /*2200*/  FFMA R36, R37, R19, R36 ;  /* 0x0000001325247223 */ /* 0x000fe20000000024 */
[C---:B------:R-:W-:Y:S01]  /*2210*/  FFMA R25, R29.reuse, R17, R25 ;  /* 0x000000111d197223 */ /* 0x040fe20000000019 */
[C---:B------:R-:W-:Y:S01]  /*2220*/  FFMA R26, R29.reuse, R18, R26 ;  /* 0x000000121d1a7223 */ /* 0x040fe2000000001a */
[----:B------:R-:W-:-:S02]  /*2230*/  FFMA R77, R29, R19, R77 ;  /* 0x000000131d4d7223 */ /* 0x000fc4000000004d */
[----:B------:R1:W2:Y:S02]  /*2240*/  LDS.128 R16, [R40+0x300] ;  /* 0x0003000028107984 */ /* 0x0002a40000000c00 */
[----:B-1----:R-:W-:Y:S01]  /*2250*/  IADD3 R40, PT, PT, R40, 0x400, RZ ;  /* 0x0000040028287810 */ /* 0x002fe20007ffe0ff */
[----:B0-----:R-:W-:Y:S01]  /*2260*/  FFMA R71, R12, R22, R71 ;  /* 0x000000160c477223 */ /* 0x001fe20000000047 */
[C---:B------:R-:W-:Y:S01]  /*2270*/  FFMA R72, R22.reuse, R13, R72 ;  /* 0x0000000d16487223 */ /* 0x040fe20000000048 */
[C---:B------:R-:W-:Y:S01]  /*2280*/  FFMA R73, R22.reuse, R14, R73 ;  /* 0x0000000e16497223 */ /* 0x040fe20000000049 */
[----:B------:R-:W-:Y:S01]  /*2290*/  FFMA R20, R22, R15, R20 ;  /* 0x0000000f16147223 */ /* 0x000fe20000000014 */
[C---:B------:R-:W-:Y:S01]  /*22a0*/  FFMA R22, R12.reuse, R38, R21 ;  /* 0x000000260c167223 */ /* 0x040fe20000000015 */
[----:B------:R-:W-:Y:S01]  /*22b0*/  FFMA R74, R12, R34, R74 ;  /* 0x000000220c4a7223 */ /* 0x000fe2000000004a */
[CC--:B------:R-:W-:Y:S01]  /*22c0*/  FFMA R75, R34.reuse, R13.reuse, R75 ;  /* 0x0000000d224b7223 */ /* 0x0c0fe2000000004b */
[-C--:B------:R-:W-:Y:S01]  /*22d0*/  FFMA R76, R34, R14.reuse, R76 ;  /* 0x0000000e224c7223 */ /* 0x080fe2000000004c */
[C---:B------:R-:W-:Y:S01]  /*22e0*/  FFMA R24, R38.reuse, R13, R24 ;  /* 0x0000000d26187223 */ /* 0x040fe20000000018 */
[----:B------:R-:W-:Y:S01]  /*22f0*/  FFMA R21, R38, R14, R32 ;  /* 0x0000000e26157223 */ /* 0x000fe20000000020 */
[-C--:B------:R-:W-:Y:S01]  /*2300*/  FFMA R28, R34, R15.reuse, R33 ;  /* 0x0000000f221c7223 */ /* 0x080fe20000000021 */
[----:B------:R-:W-:Y:S01]  /*2310*/  FFMA R29, R38, R15, R36 ;  /* 0x0000000f261d7223 */ /* 0x000fe20000000024 */
[----:B------:R-:W-:Y:S01]  /*2320*/  FFMA R27, R12, R30, R27 ;  /* 0x0000001e0c1b7223 */ /* 0x000fe2000000001b */
[C---:B------:R-:W-:Y:S01]  /*2330*/  FFMA R25, R30.reuse, R13, R25 ;  /* 0x0000000d1e197223 */ /* 0x040fe20000000019 */
[C---:B------:R-:W-:Y:S01]  /*2340*/  FFMA R26, R30.reuse, R14, R26 ;  /* 0x0000000e1e1a7223 */ /* 0x040fe2000000001a */
[----:B------:R-:W-:Y:S01]  /*2350*/  FFMA R77, R30, R15, R77 ;  /* 0x0000000f1e4d7223 */ /* 0x000fe2000000004d */
[C---:B--2---:R-:W-:Y:S01]  /*2360*/  FFMA R32, R16.reuse, R35, R74 ;  /* 0x0000002310207223 */ /* 0x044fe2000000004a */
[C---:B------:R-:W-:Y:S01]  /*2370*/  FFMA R33, R35.reuse, R17, R75 ;  /* 0x0000001123217223 */ /* 0x040fe2000000004b */
[-C--:B------:R-:W-:Y:S01]  /*2380*/  FFMA R34, R35, R18.reuse, R76 ;  /* 0x0000001223227223 */ /* 0x080fe2000000004c */
[C---:B------:R-:W-:Y:S01]  /*2390*/  FFMA R36, R16.reuse, R39, R22 ;  /* 0x0000002710247223 */ /* 0x040fe20000000016 */
[C---:B------:R-:W-:Y:S01]  /*23a0*/  FFMA R37, R39.reuse, R17, R24 ;  /* 0x0000001127257223 */ /* 0x040fe20000000018 */
[-C--:B------:R-:W-:Y:S01]  /*23b0*/  FFMA R38, R39, R18.reuse, R21 ;  /* 0x0000001227267223 */ /* 0x080fe20000000015 */
[-C--:B------:R-:W-:Y:S01]  /*23c0*/  FFMA R35, R35, R19.reuse, R28 ;  /* 0x0000001323237223 */ /* 0x080fe2000000001c */
[----:B------:R-:W-:Y:S01]  /*23d0*/  FFMA R39, R39, R19, R29 ;  /* 0x0000001327277223 */ /* 0x000fe2000000001d */
[C---:B------:R-:W-:Y:S01]  /*23e0*/  FFMA R28, R16.reuse, R31, R27 ;  /* 0x0000001f101c7223 */ /* 0x040fe2000000001b */
[C---:B------:R-:W-:Y:S01]  /*23f0*/  FFMA R29, R31.reuse, R17, R25 ;  /* 0x000000111f1d7223 */ /* 0x040fe20000000019 */
[-C--:B------:R-:W-:Y:S01]  /*2400*/  FFMA R30, R31, R18.reuse, R26 ;  /* 0x000000121f1e7223 */ /* 0x080fe2000000001a */
[----:B------:R-:W-:Y:S01]  /*2410*/  FFMA R12, R16, R23, R71 ;  /* 0x00000017100c7223 */ /* 0x000fe20000000047 */
[C---:B------:R-:W-:Y:S01]  /*2420*/  FFMA R13, R23.reuse, R17, R72 ;  /* 0x00000011170d7223 */ /* 0x040fe20000000048 */
[C---:B------:R-:W-:Y:S01]  /*2430*/  FFMA R14, R23.reuse, R18, R73 ;  /* 0x00000012170e7223 */ /* 0x040fe20000000049 */
[-C--:B------:R-:W-:Y:S01]  /*2440*/  FFMA R15, R23, R19.reuse, R20 ;  /* 0x00000013170f7223 */ /* 0x080fe20000000014 */
[----:B------:R-:W-:Y:S01]  /*2450*/  FFMA R31, R31, R19, R77 ;  /* 0x000000131f1f7223 */ /* 0x000fe2000000004d */
[----:B------:R-:W-:Y:S06]  /*2460*/  BRA.U UP0, `(.L_x_0) ;  /* 0xfffffff500ac7547 */ /* 0x000fec000b83ffff */
[----:B------:R-:W-:Y:S06]  /*2470*/  BAR.SYNC.DEFER_BLOCKING 0x0 ;  /* 0x0000000000007b1d */ /* 0x000fec0000010000 */
[----:B------:R-:W-:Y:S05]  /*2480*/  @P0 BRA `(.L_x_1) ;  /* 0xffffffe800d00947 */ /* 0x000fea000383ffff */
[----:B------:R-:W0:Y:S01]  /*2490*/  S2UR UR5, SR_CgaCtaId ;  /* 0x00000000000579c3 */ /* 0x000e220000008800 */
[----:B------:R-:W-:Y:S02]  /*24a0*/  UMOV UR4, 0x400 ;  /* 0x0000040000047882 */ /* 0x000fe40000000000 */
[----:B0-----:R-:W-:-:S06]  /*24b0*/  ULEA UR6, UR5, UR4, 0x18 ;  /* 0x0000000405067291 */ /* 0x001fcc000f8ec0ff */
[----:B------:R-:W-:Y:S01]  /*24c0*/  LEA R16, R0, UR6, 0x9 ;  /* 0x0000000600107c11 */ /* 0x000fe2000f8e48ff */
[----:B------:R-:W-:-:S03]  /*24d0*/  UMOV UR6, 0x108c ;  /* 0x0000108c00067882 */ /* 0x000fc60000000000 */
[----:B------:R-:W-:-:S07]  /*24e0*/  IADD3 R16, PT, PT, R16, 0x1184, RZ ;  /* 0x0000118410107810 */ /* 0x000fce0007ffe0ff */
.L_x_2:
[----:B------:R-:W-:Y:S04]  /*24f0*/  LDS R25, [R11+UR6+-0x8c] ;  /* 0xffff74060b197984 */ /* 0x000fe80008000800 */
[----:B------:R-:W-:Y:S04]  /*2500*/  LDS R24, [R11+UR6+-0x88] ;  /* 0xffff78060b187984 */ /* 0x000fe80008000800 */
[----:B------:R-:W-:Y:S04]  /*2510*/  LDS R23, [R11+UR6+-0x84] ;  /* 0xffff7c060b177984 */ /* 0x000fe80008000800 */
[----:B------:R-:W0:Y:S04]  /*2520*/  LDS R26, [R16+-0x84] ;  /* 0xffff7c00101a7984 */ /* 0x000e280000000800 */
[----:B------:R-:W1:Y:S04]  /*2530*/  LDS R67, [R16+-0x184] ;  /* 0xfffe7c0010437984 */ /* 0x000e680000000800 */
[----:B------:R-:W2:Y:S04]  /*2540*/  LDS R22, [R11+UR6+-0x80] ;  /* 0xffff80060b167984 */ /* 0x000ea80008000800 */
[----:B------:R-:W3:Y:S04]  /*2550*/  LDS R71, [R16+-0x104] ;  /* 0xfffefc0010477984 */ /* 0x000ee80000000800 */
[----:B------:R-:W4:Y:S04]  /*2560*/  LDS R21, [R16+-0x4] ;  /* 0xfffffc0010157984 */ /* 0x000f280000000800 */
[----:B------:R-:W-:Y:S04]  /*2570*/  LDS R9, [R11+UR6+-0xc] ;  /* 0xfffff4060b097984 */ /* 0x000fe80008000800 */
[----:B------:R-:W-:Y:S04]  /*2580*/  LDS R19, [R11+UR6+-0x8] ;  /* 0xfffff8060b137984 */ /* 0x000fe80008000800 */
[----:B------:R-:W-:Y:S04]  /*2590*/  LDS R17, [R11+UR6+-0x4] ;  /* 0xfffffc060b117984 */ /* 0x000fe80008000800 */
[----:B------:R-:W-:Y:S04]  /*25a0*/  LDS R20, [R11+UR6] ;  /* 0x000000060b147984 */ /* 0x000fe80008000800 */
[----:B------:R-:W5:Y:S04]  /*25b0*/  LDS R10, [R16+-0x100] ;  /* 0xffff0000100a7984 */ /* 0x000f680000000800 */
[----:B------:R-:W5:Y:S01]  /*25c0*/  LDS R18, [R16+-0x180] ;  /* 0xfffe800010127984 */ /* 0x000f620000000800 */
[C---:B0-----:R-:W-:Y:S01]  /*25d0*/  FFMA R36, R26.reuse, R25, R36 ;  /* 0x000000191a247223 */ /* 0x041fe20000000024 */
[CC--:B------:R-:W-:Y:S01]  /*25e0*/  FFMA R37, R26.reuse, R24.reuse, R37 ;  /* 0x000000181a257223 */ /* 0x0c0fe20000000025 */
[C---:B------:R-:W-:Y:S01]  /*25f0*/  FFMA R38, R26.reuse, R23, R38 ;  /* 0x000000171a267223 */ /* 0x040fe20000000026 */
[----:B------:R-:W0:Y:S01]  /*2600*/  LDS R27, [R16+-0x80] ;  /* 0xffff8000101b7984 */ /* 0x000e220000000800 */
[C---:B-1----:R-:W-:Y:S01]  /*2610*/  FFMA R12, R67.reuse, R25, R12 ;  /* 0x00000019430c7223 */ /* 0x042fe2000000000c */
[C---:B------:R-:W-:Y:S01]  /*2620*/  FFMA R13, R67.reuse, R24, R13 ;  /* 0x00000018430d7223 */ /* 0x040fe2000000000d */
[C---:B------:R-:W-:Y:S01]  /*2630*/  FFMA R14, R67.reuse, R23, R14 ;  /* 0x00000017430e7223 */ /* 0x040fe2000000000e */
[----:B------:R-:W1:Y:S01]  /*2640*/  LDS R40, [R16] ;  /* 0x0000000010287984 */ /* 0x000e620000000800 */
[-C--:B--2---:R-:W-:Y:S01]  /*2650*/  FFMA R15, R67, R22.reuse, R15 ;  /* 0x00000016430f7223 */ /* 0x084fe2000000000f */
[----:B------:R-:W-:Y:S01]  /*2660*/  FFMA R26, R26, R22, R39 ;  /* 0x000000161a1a7223 */ /* 0x000fe20000000027 */
[C---:B---3--:R-:W-:Y:S01]  /*2670*/  FFMA R32, R71.reuse, R25, R32 ;  /* 0x0000001947207223 */ /* 0x048fe20000000020 */
[C---:B------:R-:W-:Y:S01]  /*2680*/  FFMA R33, R71.reuse, R24, R33 ;  /* 0x0000001847217223 */ /* 0x040fe20000000021 */
[C---:B------:R-:W-:Y:S01]  /*2690*/  FFMA R34, R71.reuse, R23, R34 ;  /* 0x0000001747227223 */ /* 0x040fe20000000022 */
[----:B------:R-:W-:Y:S01]  /*26a0*/  FFMA R35, R71, R22, R35 ;  /* 0x0000001647237223 */ /* 0x000fe20000000023 */
[C---:B----4-:R-:W-:Y:S01]  /*26b0*/  FFMA R25, R21.reuse, R25, R28 ;  /* 0x0000001915197223 */ /* 0x050fe2000000001c */
[C---:B------:R-:W-:Y:S01]  /*26c0*/  FFMA R24, R21.reuse, R24, R29 ;  /* 0x0000001815187223 */ /* 0x040fe2000000001d */
[C---:B------:R-:W-:Y:S01]  /*26d0*/  FFMA R23, R21.reuse, R23, R30 ;  /* 0x0000001715177223 */ /* 0x040fe2000000001e */
[----:B------:R-:W-:Y:S01]  /*26e0*/  FFMA R22, R21, R22, R31 ;  /* 0x0000001615167223 */ /* 0x000fe2000000001f */
[----:B------:R-:W-:Y:S04]  /*26f0*/  LDS R39, [R16+-0x17c] ;  /* 0xfffe840010277984 */ /* 0x000fe80000000800 */
[----:B------:R-:W2:Y:S04]  /*2700*/  LDS R31, [R11+UR6+0x74] ;  /* 0x000074060b1f7984 */ /* 0x000ea80008000800 */
[----:B------:R-:W3:Y:S04]  /*2710*/  LDS R30, [R11+UR6+0x78] ;  /* 0x000078060b1e7984 */ /* 0x000ee80008000800 */
[----:B------:R-:W4:Y:S04]  /*2720*/  LDS R29, [R11+UR6+0x7c] ;  /* 0x00007c060b1d7984 */ /* 0x000f280008000800 */
[----:B------:R-:W4:Y:S01]  /*2730*/  LDS R28, [R11+UR6+0x80] ;  /* 0x000080060b1c7984 */ /* 0x000f220008000800 */
[C---:B-----5:R-:W-:Y:S01]  /*2740*/  FFMA R32, R10.reuse, R9, R32 ;  /* 0x000000090a207223 */ /* 0x060fe20000000020 */
[C---:B------:R-:W-:Y:S01]  /*2750*/  FFMA R33, R10.reuse, R19, R33 ;  /* 0x000000130a217223 */ /* 0x040fe20000000021 */
[C---:B------:R-:W-:Y:S01]  /*2760*/  FFMA R34, R10.reuse, R17, R34 ;  /* 0x000000110a227223 */ /* 0x040fe20000000022 */
[-C--:B------:R-:W-:Y:S01]  /*2770*/  FFMA R71, R10, R20.reuse, R35 ;  /* 0x000000140a477223 */ /* 0x080fe20000000023 */
[----:B------:R-:W5:Y:S01]  /*2780*/  LDS R21, [R16+-0xfc] ;  /* 0xffff040010157984 */ /* 0x000f620000000800 */
[C---:B------:R-:W-:Y:S01]  /*2790*/  FFMA R12, R18.reuse, R9, R12 ;  /* 0x00000009120c7223 */ /* 0x040fe2000000000c */
[C---:B------:R-:W-:Y:S01]  /*27a0*/  FFMA R13, R18.reuse, R19, R13 ;  /* 0x00000013120d7223 */ /* 0x040fe2000000000d */
[C---:B------:R-:W-:Y:S01]  /*27b0*/  FFMA R14, R18.reuse, R17, R14 ;  /* 0x00000011120e7223 */ /* 0x040fe2000000000e */
[-C--:B------:R-:W-:Y:S01]  /*27c0*/  FFMA R15, R18, R20.reuse, R15 ;  /* 0x00000014120f7223 */ /* 0x080fe2000000000f */
[----:B------:R-:W-:Y:S01]  /*27d0*/  LDS R73, [R16+-0x178] ;  /* 0xfffe880010497984 */ /* 0x000fe20000000800 */
[CC--:B0-----:R-:W-:Y:S01]  /*27e0*/  FFMA R37, R27.reuse, R19.reuse, R37 ;  /* 0x000000131b257223 */ /* 0x0c1fe20000000025 */
[C---:B-1----:R-:W-:Y:S01]  /*27f0*/  FFMA R24, R40.reuse, R19, R24 ;  /* 0x0000001328187223 */ /* 0x042fe20000000018 */
[CC--:B------:R-:W-:Y:S01]  /*2800*/  FFMA R36, R27.reuse, R9.reuse, R36 ;  /* 0x000000091b247223 */ /* 0x0c0fe20000000024 */
[----:B------:R-:W0:Y:S01]  /*2810*/  LDS R72, [R11+UR6+0xf4] ;  /* 0x0000f4060b487984 */ /* 0x000e220008000800 */
[C---:B------:R-:W-:Y:S01]  /*2820*/  FFMA R25, R40.reuse, R9, R25 ;  /* 0x0000000928197223 */ /* 0x040fe20000000019 */
[CC--:B------:R-:W-:Y:S01]  /*2830*/  FFMA R38, R27.reuse, R17.reuse, R38 ;  /* 0x000000111b267223 */ /* 0x0c0fe20000000026 */
[C---:B------:R-:W-:Y:S01]  /*2840*/  FFMA R23, R40.reuse, R17, R23 ;  /* 0x0000001128177223 */ /* 0x040fe20000000017 */
[----:B------:R-:W1:Y:S01]  /*2850*/  LDS R68, [R11+UR6+0xf8] ;  /* 0x0000f8060b447984 */ /* 0x000e620008000800 */
[-C--:B------:R-:W-:Y:S01]  /*2860*/  FFMA R26, R27, R20.reuse, R26 ;  /* 0x000000141b1a7223 */ /* 0x080fe2000000001a */
[----:B------:R-:W-:-:S02]  /*2870*/  FFMA R22, R40, R20, R22 ;  /* 0x0000001428167223 */ /* 0x000fc40000000016 */
[----:B------:R-:W1:Y:S04]  /*2880*/  LDS R10, [R11+UR6+0xfc] ;  /* 0x0000fc060b0a7984 */ /* 0x000e680008000800 */
[----:B------:R-:W1:Y:S01]  /*2890*/  LDS R67, [R16+-0x7c] ;  /* 0xffff840010437984 */ /* 0x000e620000000800 */
[----:B--2---:R-:W-:-:S03]  /*28a0*/  FFMA R12, R39, R31, R12 ;  /* 0x0000001f270c7223 */ /* 0x004fc6000000000c */
[----:B------:R-:W2:Y:S01]  /*28b0*/  LDS R18, [R16+0x4] ;  /* 0x0000040010127984 */ /* 0x000ea20000000800 */
[----:B---3--:R-:W-:-:S03]  /*28c0*/  FFMA R13, R39, R30, R13 ;  /* 0x0000001e270d7223 */ /* 0x008fc6000000000d */
[----:B------:R-:W3:Y:S01]  /*28d0*/  LDS R35, [R11+UR6+0x100] ;  /* 0x000100060b237984 */ /* 0x000ee20008000800 */
[----:B----4-:R-:W-:-:S03]  /*28e0*/  FFMA R14, R39, R29, R14 ;  /* 0x0000001d270e7223 */ /* 0x010fc6000000000e */
[----:B------:R-:W4:Y:S01]  /*28f0*/  LDS R19, [R16+-0xf8] ;  /* 0xffff080010137984 */ /* 0x000f220000000800 */
[----:B------:R-:W-:-:S03]  /*2900*/  FFMA R15, R39, R28, R15 ;  /* 0x0000001c270f7223 */ /* 0x000fc6000000000f */
[----:B------:R-:W4:Y:S01]  /*2910*/  LDS R9, [R16+-0x78] ;  /* 0xffff880010097984 */ /* 0x000f220000000800 */
[----:B-----5:R-:W-:-:S03]  /*2920*/  FFMA R32, R21, R31, R32 ;  /* 0x0000001f15207223 */ /* 0x020fc60000000020 */
[----:B------:R-:W5:Y:S01]  /*2930*/  LDS R17, [R16+0x8] ;  /* 0x0000080010117984 */ /* 0x000f620000000800 */
[C---:B------:R-:W-:Y:S01]  /*2940*/  FFMA R33, R21.reuse, R30, R33 ;  /* 0x0000001e15217223 */ /* 0x040fe20000000021 */
[C---:B------:R-:W-:Y:S01]  /*2950*/  FFMA R34, R21.reuse, R29, R34 ;  /* 0x0000001d15227223 */ /* 0x040fe20000000022 */
[----:B------:R-:W-:Y:S01]  /*2960*/  FFMA R71, R21, R28, R71 ;  /* 0x0000001c15477223 */ /* 0x000fe20000000047 */
[----:B------:R-:W-:Y:S01]  /*2970*/  LDS R27, [R11+UR6+0x178] ;  /* 0x000178060b1b7984 */ /* 0x000fe20008000800 */
[----:B0-----:R-:W-:-:S03]  /*2980*/  FFMA R12, R73, R72, R12 ;  /* 0x00000048490c7223 */ /* 0x001fc6000000000c */
[----:B------:R-:W-:Y:S01]  /*2990*/  LDS R21, [R11+UR6+0x17c] ;  /* 0x00017c060b157984 */ /* 0x000fe20008000800 */
[----:B-1----:R-:W-:-:S03]  /*29a0*/  FFMA R13, R73, R68, R13 ;  /* 0x00000044490d7223 */ /* 0x002fc6000000000d */
[----:B------:R-:W-:Y:S01]  /*29b0*/  LDS R20, [R11+UR6+0x180] ;  /* 0x000180060b147984 */ /* 0x000fe20008000800 */
[----:B------:R-:W-:-:S03]  /*29c0*/  FFMA R14, R73, R10, R14 ;  /* 0x0000000a490e7223 */ /* 0x000fc6000000000e */
[----:B------:R-:W-:Y:S01]  /*29d0*/  LDS R40, [R16+-0x170] ;  /* 0xfffe900010287984 */ /* 0x000fe20000000800 */
[C---:B------:R-:W-:Y:S01]  /*29e0*/  FFMA R36, R67.reuse, R31, R36 ;  /* 0x0000001f43247223 */ /* 0x040fe20000000024 */
[C---:B------:R-:W-:Y:S01]  /*29f0*/  FFMA R37, R67.reuse, R30, R37 ;  /* 0x0000001e43257223 */ /* 0x040fe20000000025 */
[C---:B------:R-:W-:Y:S01]  /*2a00*/  FFMA R38, R67.reuse, R29, R38 ;  /* 0x0000001d43267223 */ /* 0x040fe20000000026 */
[-C--:B------:R-:W-:Y:S01]  /*2a10*/  FFMA R26, R67, R28.reuse, R26 ;  /* 0x0000001c431a7223 */ /* 0x080fe2000000001a */
[C---:B--2---:R-:W-:Y:S01]  /*2a20*/  FFMA R22, R18.reuse, R28, R22 ;  /* 0x0000001c12167223 */ /* 0x044fe20000000016 */
[C---:B------:R-:W-:Y:S01]  /*2a30*/  FFMA R25, R18.reuse, R31, R25 ;  /* 0x0000001f12197223 */ /* 0x040fe20000000019 */
[----:B------:R-:W-:Y:S01]  /*2a40*/  LDS R28, [R11+UR6+0x174] ;  /* 0x000174060b1c7984 */ /* 0x000fe20008000800 */
[C---:B------:R-:W-:Y:S01]  /*2a50*/  FFMA R24, R18.reuse, R30, R24 ;  /* 0x0000001e12187223 */ /* 0x040fe20000000018 */
[----:B---3--:R-:W-:Y:S01]  /*2a60*/  FFMA R73, R73, R35, R15 ;  /* 0x0000002349497223 */ /* 0x008fe2000000000f */
[----:B------:R-:W-:Y:S01]  /*2a70*/  FFMA R23, R18, R29, R23 ;  /* 0x0000001d12177223 */ /* 0x000fe20000000017 */
[----:B------:R-:W0:Y:S01]  /*2a80*/  LDS R15, [R16+-0x174] ;  /* 0xfffe8c00100f7984 */ /* 0x000e220000000800 */
[C---:B----4-:R-:W-:Y:S01]  /*2a90*/  FFMA R32, R19.reuse, R72, R32 ;  /* 0x0000004813207223 */ /* 0x050fe20000000020 */
[C---:B------:R-:W-:Y:S01]  /*2aa0*/  FFMA R33, R19.reuse, R68, R33 ;  /* 0x0000004413217223 */ /* 0x040fe20000000021 */
[C---:B------:R-:W-:Y:S01]  /*2ab0*/  FFMA R34, R19.reuse, R10, R34 ;  /* 0x0000000a13227223 */ /* 0x040fe20000000022 */
[-C--:B------:R-:W-:Y:S01]  /*2ac0*/  FFMA R71, R19, R35.reuse, R71 ;  /* 0x0000002313477223 */ /* 0x080fe20000000047 */
[C---:B------:R-:W-:Y:S01]  /*2ad0*/  FFMA R36, R9.reuse, R72, R36 ;  /* 0x0000004809247223 */ /* 0x040fe20000000024 */
[----:B------:R-:W1:Y:S01]  /*2ae0*/  LDS R19, [R16+0xc] ;  /* 0x00000c0010137984 */ /* 0x000e620000000800 */
[C---:B------:R-:W-:Y:S01]  /*2af0*/  FFMA R37, R9.reuse, R68, R37 ;  /* 0x0000004409257223 */ /* 0x040fe20000000025 */
[C---:B------:R-:W-:Y:S01]  /*2b00*/  FFMA R38, R9.reuse, R10, R38 ;  /* 0x0000000a09267223 */ /* 0x040fe20000000026 */
[-C--:B------:R-:W-:Y:S01]  /*2b10*/  FFMA R26, R9, R35.reuse, R26 ;  /* 0x00000023091a7223 */ /* 0x080fe2000000001a */
[----:B------:R-:W2:Y:S01]  /*2b20*/  LDS R18, [R16+-0xf4] ;  /* 0xffff0c0010127984 */ /* 0x000ea20000000800 */
[C---:B-----5:R-:W-:Y:S01]  /*2b30*/  FFMA R25, R17.reuse, R72, R25 ;  /* 0x0000004811197223 */ /* 0x060fe20000000019 */
[C---:B------:R-:W-:Y:S01]  /*2b40*/  FFMA R24, R17.reuse, R68, R24 ;  /* 0x0000004411187223 */ /* 0x040fe20000000018 */
[C---:B------:R-:W-:Y:S01]  /*2b50*/  FFMA R23, R17.reuse, R10, R23 ;  /* 0x0000000a11177223 */ /* 0x040fe20000000017 */
[----:B------:R-:W3:Y:S01]  /*2b60*/  LDS R29, [R16+-0x74] ;  /* 0xffff8c00101d7984 */ /* 0x000ee20000000800 */
[----:B------:R-:W-:-:S03]  /*2b70*/  FFMA R22, R17, R35, R22 ;  /* 0x0000002311167223 */ /* 0x000fc60000000016 */
[----:B------:R-:W4:Y:S04]  /*2b80*/  LDS R9, [R11+UR6+0x1f4] ;  /* 0x0001f4060b097984 */ /* 0x000f280008000800 */
[----:B------:R-:W5:Y:S04]  /*2b90*/  LDS R30, [R11+UR6+0x1f8] ;  /* 0x0001f8060b1e7984 */ /* 0x000f680008000800 */
[----:B------:R-:W5:Y:S04]  /*2ba0*/  LDS R31, [R11+UR6+0x1fc] ;  /* 0x0001fc060b1f7984 */ /* 0x000f680008000800 */
[----:B------:R-:W5:Y:S04]  /*2bb0*/  LDS R39, [R11+UR6+0x200] ;  /* 0x000200060b277984 */ /* 0x000f680008000800 */
[----:B------:R-:W5:Y:S04]  /*2bc0*/  LDS R10, [R16+-0xf0] ;  /* 0xffff1000100a7984 */ /* 0x000f680000000800 */
[----:B------:R-:W5:Y:S01]  /*2bd0*/  LDS R17, [R16+-0x70] ;  /* 0xffff900010117984 */ /* 0x000f620000000800 */
[C---:B0-----:R-:W-:Y:S01]  /*2be0*/  FFMA R12, R15.reuse, R28, R12 ;  /* 0x0000001c0f0c7223 */ /* 0x041fe2000000000c */
[C---:B------:R-:W-:Y:S01]  /*2bf0*/  FFMA R13, R15.reuse, R27, R13 ;  /* 0x0000001b0f0d7223 */ /* 0x040fe2000000000d */
[C---:B------:R-:W-:Y:S01]  /*2c00*/  FFMA R14, R15.reuse, R21, R14 ;  /* 0x000000150f0e7223 */ /* 0x040fe2000000000e */
[----:B------:R-:W0:Y:S01]  /*2c10*/  LDS R35, [R16+0x10] ;  /* 0x0000100010237984 */ /* 0x000e220000000800 */
[----:B------:R-:W-:Y:S01]  /*2c20*/  FFMA R73, R15, R20, R73 ;  /* 0x000000140f497223 */ /* 0x000fe20000000049 */
[C---:B-1----:R-:W-:Y:S01]  /*2c30*/  FFMA R25, R19.reuse, R28, R25 ;  /* 0x0000001c13197223 */ /* 0x042fe20000000019 */
[C---:B------:R-:W-:Y:S01]  /*2c40*/  FFMA R24, R19.reuse, R27, R24 ;  /* 0x0000001b13187223 */ /* 0x040fe20000000018 */
[C---:B------:R-:W-:Y:S01]  /*2c50*/  FFMA R23, R19.reuse, R21, R23 ;  /* 0x0000001513177223 */ /* 0x040fe20000000017 */
[----:B------:R-:W-:Y:S01]  /*2c60*/  FFMA R22, R19, R20, R22 ;  /* 0x0000001413167223 */ /* 0x000fe20000000016 */
[C---:B--2---:R-:W-:Y:S01]  /*2c70*/  FFMA R32, R18.reuse, R28, R32 ;  /* 0x0000001c12207223 */ /* 0x044fe20000000020 */
[C---:B------:R-:W-:Y:S01]  /*2c80*/  FFMA R33, R18.reuse, R27, R33 ;  /* 0x0000001b12217223 */ /* 0x040fe20000000021 */
[C---:B------:R-:W-:Y:S01]  /*2c90*/  FFMA R34, R18.reuse, R21, R34 ;  /* 0x0000001512227223 */ /* 0x040fe20000000022 */
[----:B------:R-:W-:Y:S01]  /*2ca0*/  FFMA R71, R18, R20, R71 ;  /* 0x0000001412477223 */ /* 0x000fe20000000047 */
[C---:B---3--:R-:W-:Y:S01]  /*2cb0*/  FFMA R36, R29.reuse, R28, R36 ;  /* 0x0000001c1d247223 */ /* 0x048fe20000000024 */
[C---:B------:R-:W-:Y:S01]  /*2cc0*/  FFMA R37, R29.reuse, R27, R37 ;  /* 0x0000001b1d257223 */ /* 0x040fe20000000025 */
[C---:B------:R-:W-:Y:S01]  /*2cd0*/  FFMA R38, R29.reuse, R21, R38 ;  /* 0x000000151d267223 */ /* 0x040fe20000000026 */
[----:B------:R-:W-:Y:S01]  /*2ce0*/  FFMA R26, R29, R20, R26 ;  /* 0x000000141d1a7223 */ /* 0x000fe2000000001a */
[C---:B----4-:R-:W-:Y:S01]  /*2cf0*/  FFMA R12, R40.reuse, R9, R12 ;  /* 0x00000009280c7223 */ /* 0x050fe2000000000c */
[----:B------:R-:W-:Y:S01]  /*2d00*/  LDS R18, [R16+-0x16c] ;  /* 0xfffe940010127984 */ /* 0x000fe20000000800 */
[----:B-----5:R-:W-:-:S03]  /*2d10*/  FFMA R13, R40, R30, R13 ;  /* 0x0000001e280d7223 */ /* 0x020fc6000000000d */
[----:B------:R-:W1:Y:S01]  /*2d20*/  LDS R20, [R11+UR6+0x274] ;  /* 0x000274060b147984 */ /* 0x000e620008000800 */
[----:B------:R-:W-:-:S03]  /*2d30*/  FFMA R14, R40, R31, R14 ;  /* 0x0000001f280e7223 */ /* 0x000fc6000000000e */
[----:B------:R-:W2:Y:S01]  /*2d40*/  LDS R15, [R11+UR6+0x278] ;  /* 0x000278060b0f7984 */ /* 0x000ea20008000800 */
[----:B------:R-:W-:-:S03]  /*2d50*/  FFMA R73, R40, R39, R73 ;  /* 0x0000002728497223 */ /* 0x000fc60000000049 */
[----:B------:R-:W3:Y:S01]  /*2d60*/  LDS R27, [R11+UR6+0x27c] ;  /* 0x00027c060b1b7984 */ /* 0x000ee20008000800 */
[----:B------:R-:W-:-:S03]  /*2d70*/  FFMA R33, R10, R30, R33 ;  /* 0x0000001e0a217223 */ /* 0x000fc60000000021 */
[----:B------:R-:W4:Y:S01]  /*2d80*/  LDS R19, [R16+-0xec] ;  /* 0xffff140010137984 */ /* 0x000f220000000800 */
[C---:B------:R-:W-:Y:S01]  /*2d90*/  FFMA R32, R10.reuse, R9, R32 ;  /* 0x000000090a207223 */ /* 0x040fe20000000020 */
[C---:B------:R-:W-:Y:S01]  /*2da0*/  FFMA R34, R10.reuse, R31, R34 ;  /* 0x0000001f0a227223 */ /* 0x040fe20000000022 */
[C---:B------:R-:W-:Y:S01]  /*2db0*/  FFMA R36, R17.reuse, R9, R36 ;  /* 0x0000000911247223 */ /* 0x040fe20000000024 */
[----:B------:R-:W5:Y:S01]  /*2dc0*/  LDS R40, [R16+-0x6c] ;  /* 0xffff940010287984 */ /* 0x000f620000000800 */
[CC--:B------:R-:W-:Y:S01]  /*2dd0*/  FFMA R37, R17.reuse, R30.reuse, R37 ;  /* 0x0000001e11257223 */ /* 0x0c0fe20000000025 */
[C---:B------:R-:W-:Y:S01]  /*2de0*/  FFMA R38, R17.reuse, R31, R38 ;  /* 0x0000001f11267223 */ /* 0x040fe20000000026 */
[----:B------:R-:W-:Y:S01]  /*2df0*/  FFMA R26, R17, R39, R26 ;  /* 0x00000027111a7223 */ /* 0x000fe2000000001a */
[----:B------:R-:W5:Y:S01]  /*2e00*/  LDS R21, [R11+UR6+0x280] ;  /* 0x000280060b157984 */ /* 0x000f620008000800 */
[C---:B0-----:R-:W-:Y:S01]  /*2e10*/  FFMA R68, R35.reuse, R9, R25 ;  /* 0x0000000923447223 */ /* 0x041fe20000000019 */
[C---:B------:R-:W-:Y:S01]  /*2e20*/  FFMA R72, R35.reuse, R30, R24 ;  /* 0x0000001e23487223 */ /* 0x040fe20000000018 */
[----:B------:R-:W-:Y:S01]  /*2e30*/  FFMA R71, R10, R39, R71 ;  /* 0x000000270a477223 */ /* 0x000fe20000000047 */
[----:B------:R-:W0:Y:S01]  /*2e40*/  LDS R67, [R16+0x14] ;  /* 0x0000140010437984 */ /* 0x000e220000000800 */
[C---:B------:R-:W-:Y:S01]  /*2e50*/  FFMA R23, R35.reuse, R31, R23 ;  /* 0x0000001f23177223 */ /* 0x040fe20000000017 */
[----:B------:R-:W-:-:S02]  /*2e60*/  FFMA R22, R35, R39, R22 ;  /* 0x0000002723167223 */ /* 0x000fc40000000016 */
[----:B------:R-:W-:Y:S04]  /*2e70*/  LDS R25, [R16+-0x168] ;  /* 0xfffe980010197984 */ /* 0x000fe80000000800 */
[----:B------:R-:W0:Y:S04]  /*2e80*/  LDS R28, [R11+UR6+0x2f4] ;  /* 0x0002f4060b1c7984 */ /* 0x000e280008000800 */
[----:B------:R-:W0:Y:S04]  /*2e90*/  LDS R29, [R11+UR6+0x2f8] ;  /* 0x0002f8060b1d7984 */ /* 0x000e280008000800 */
[----:B------:R-:W0:Y:S01]  /*2ea0*/  LDS R30, [R11+UR6+0x2fc] ;  /* 0x0002fc060b1e7984 */ /* 0x000e220008000800 */
[----:B-1----:R-:W-:-:S03]  /*2eb0*/  FFMA R12, R18, R20, R12 ;  /* 0x00000014120c7223 */ /* 0x002fc6000000000c */
[----:B------:R-:W1:Y:S01]  /*2ec0*/  LDS R24, [R16+-0xe8] ;  /* 0xffff180010187984 */ /* 0x000e620000000800 */
[----:B--2---:R-:W-:-:S03]  /*2ed0*/  FFMA R13, R18, R15, R13 ;  /* 0x0000000f120d7223 */ /* 0x004fc6000000000d */
[----:B------:R-:W2:Y:S01]  /*2ee0*/  LDS R17, [R16+-0x68] ;  /* 0xffff980010117984 */ /* 0x000ea20000000800 */
[----:B---3--:R-:W-:-:S03]  /*2ef0*/  FFMA R14, R18, R27, R14 ;  /* 0x0000001b120e7223 */ /* 0x008fc6000000000e */
[----:B------:R-:W3:Y:S01]  /*2f00*/  LDS R9, [R11+UR6+0x300] ;  /* 0x000300060b097984 */ /* 0x000ee20008000800 */
[----:B------:R-:W-:Y:S01]  /*2f10*/  UIADD3 UR6, UPT, UPT, UR6, 0x400, URZ ;  /* 0x0000040006067890 */ /* 0x000fe2000fffe0ff */
[CC--:B----4-:R-:W-:Y:S01]  /*2f20*/  FFMA R32, R19.reuse, R20.reuse, R32 ;  /* 0x0000001413207223 */ /* 0x0d0fe20000000020 */
[C---:B------:R-:W-:Y:S01]  /*2f30*/  FFMA R33, R19.reuse, R15, R33 ;  /* 0x0000000f13217223 */ /* 0x040fe20000000021 */
[----:B------:R4:W3:Y:S01]  /*2f40*/  LDS R10, [R16+0x18] ;  /* 0x00001800100a7984 */ /* 0x0008e20000000800 */
[----:B------:R-:W-:Y:S01]  /*2f50*/  UISETP.NE.AND UP0, UPT, UR6, 0x208c, UPT ;  /* 0x0000208c0600788c */ /* 0x000fe2000bf05270 */
[C---:B------:R-:W-:Y:S01]  /*2f60*/  FFMA R34, R19.reuse, R27, R34 ;  /* 0x0000001b13227223 */ /* 0x040fe20000000022 */
[CC--:B-----5:R-:W-:Y:S01]  /*2f70*/  FFMA R36, R40.reuse, R20.reuse, R36 ;  /* 0x0000001428247223 */ /* 0x0e0fe20000000024 */
[C---:B------:R-:W-:Y:S01]  /*2f80*/  FFMA R37, R40.reuse, R15, R37 ;  /* 0x0000000f28257223 */ /* 0x040fe20000000025 */
[----:B------:R-:W-:Y:S01]  /*2f90*/  FFMA R38, R40, R27, R38 ;  /* 0x0000001b28267223 */ /* 0x000fe20000000026 */
[-C--:B------:R-:W-:Y:S01]  /*2fa0*/  FFMA R73, R18, R21.reuse, R73 ;  /* 0x0000001512497223 */ /* 0x080fe20000000049 */
[-C--:B------:R-:W-:Y:S01]  /*2fb0*/  FFMA R71, R19, R21.reuse, R71 ;  /* 0x0000001513477223 */ /* 0x080fe20000000047 */
[----:B------:R-:W-:Y:S01]  /*2fc0*/  FFMA R26, R40, R21, R26 ;  /* 0x00000015281a7223 */ /* 0x000fe2000000001a */
[C---:B0-----:R-:W-:Y:S01]  /*2fd0*/  FFMA R68, R67.reuse, R20, R68 ;  /* 0x0000001443447223 */ /* 0x041fe20000000044 */
[C---:B------:R-:W-:Y:S01]  /*2fe0*/  FFMA R72, R67.reuse, R15, R72 ;  /* 0x0000000f43487223 */ /* 0x040fe20000000048 */
[C---:B------:R-:W-:Y:S01]  /*2ff0*/  FFMA R23, R67.reuse, R27, R23 ;  /* 0x0000001b43177223 */ /* 0x040fe20000000017 */
[----:B------:R-:W-:Y:S01]  /*3000*/  FFMA R22, R67, R21, R22 ;  /* 0x0000001543167223 */ /* 0x000fe20000000016 */
[----:B----4-:R-:W-:Y:S01]  /*3010*/  IADD3 R16, PT, PT, R16, 0x20, RZ ;  /* 0x0000002010107810 */ /* 0x010fe20007ffe0ff */
[C---:B------:R-:W-:Y:S01]  /*3020*/  FFMA R12, R25.reuse, R28, R12 ;  /* 0x0000001c190c7223 */ /* 0x040fe2000000000c */
[CC--:B------:R-:W-:Y:S01]  /*3030*/  FFMA R13, R25.reuse, R29.reuse, R13 ;  /* 0x0000001d190d7223 */ /* 0x0c0fe2000000000d */
[----:B------:R-:W-:Y:S01]  /*3040*/  FFMA R14, R25, R30, R14 ;  /* 0x0000001e190e7223 */ /* 0x000fe2000000000e */
[C---:B-1----:R-:W-:Y:S01]  /*3050*/  FFMA R32, R24.reuse, R28, R32 ;  /* 0x0000001c18207223 */ /* 0x042fe20000000020 */
[CC--:B------:R-:W-:Y:S01]  /*3060*/  FFMA R33, R24.reuse, R29.reuse, R33 ;  /* 0x0000001d18217223 */ /* 0x0c0fe20000000021 */
[C---:B------:R-:W-:Y:S01]  /*3070*/  FFMA R34, R24.reuse, R30, R34 ;  /* 0x0000001e18227223 */ /* 0x040fe20000000022 */
[C---:B--2---:R-:W-:Y:S01]  /*3080*/  FFMA R36, R17.reuse, R28, R36 ;  /* 0x0000001c11247223 */ /* 0x044fe20000000024 */
[C---:B------:R-:W-:Y:S01]  /*3090*/  FFMA R37, R17.reuse, R29, R37 ;  /* 0x0000001d11257223 */ /* 0x040fe20000000025 */
[----:B------:R-:W-:Y:S01]  /*30a0*/  FFMA R38, R17, R30, R38 ;  /* 0x0000001e11267223 */ /* 0x000fe20000000026 */
[-C--:B---3--:R-:W-:Y:S01]  /*30b0*/  FFMA R15, R25, R9.reuse, R73 ;  /* 0x00000009190f7223 */ /* 0x088fe20000000049 */
[-C--:B------:R-:W-:Y:S01]  /*30c0*/  FFMA R35, R24, R9.reuse, R71 ;  /* 0x0000000918237223 */ /* 0x080fe20000000047 */
[----:B------:R-:W-:Y:S01]  /*30d0*/  FFMA R39, R17, R9, R26 ;  /* 0x0000000911277223 */ /* 0x000fe2000000001a */
[C---:B------:R-:W-:Y:S01]  /*30e0*/  FFMA R28, R10.reuse, R28, R68 ;  /* 0x0000001c0a1c7223 */ /* 0x040fe20000000044 */
[C---:B------:R-:W-:Y:S01]  /*30f0*/  FFMA R29, R10.reuse, R29, R72 ;  /* 0x0000001d0a1d7223 */ /* 0x040fe20000000048 */
[C---:B------:R-:W-:Y:S01]  /*3100*/  FFMA R30, R10.reuse, R30, R23 ;  /* 0x0000001e0a1e7223 */ /* 0x040fe20000000017 */
[----:B------:R-:W-:Y:S01]  /*3110*/  FFMA R31, R10, R9, R22 ;  /* 0x000000090a1f7223 */ /* 0x000fe20000000016 */
[----:B------:R-:W-:Y:S06]  /*3120*/  BRA.U UP0, `(.L_x_2) ;  /* 0xfffffff100f07547 */ /* 0x000fec000b83ffff */
[----:B------:R-:W-:Y:S01]  /*3130*/  UIADD3 UR4, UPT, UPT, UR4, 0x4000, URZ ;  /* 0x0000400004047890 */ /* 0x000fe2000fffe0ff */
[C---:B------:R-:W-:Y:S02]  /*3140*/  IADD3 R27, PT, PT, R69.reuse, R53, RZ ;  /* 0x00000035451b7210 */ /* 0x040fe40007ffe0ff */
[C---:B------:R-:W-:Y:S01]  /*3150*/  IADD3 R23, PT, PT, R69.reuse, R55, RZ ;  /* 0x0000003745177210 */ /* 0x040fe20007ffe0ff */
[----:B------:R-:W-:Y:S01]  /*3160*/  ULEA UR4, UR5, UR4, 0x18 ;  /* 0x0000000405047291 */ /* 0x000fe2000f8ec0ff */
[C---:B------:R-:W-:Y:S02]  /*3170*/  IADD3 R19, PT, PT, R69.reuse, R57, RZ ;  /* 0x0000003945137210 */ /* 0x040fe40007ffe0ff */
[C---:B------:R-:W-:Y:S02]  /*3180*/  IADD3 R63, PT, PT, R69.reuse, R63, RZ ;  /* 0x0000003f453f7210 */ /* 0x040fe40007ffe0ff */
[----:B------:R-:W-:Y:S02]  /*3190*/  IADD3 R61, PT, PT, R69, R61, RZ ;  /* 0x0000003d453d7210 */ /* 0x000fe40007ffe0ff */
[----:B------:R-:W-:-:S02]  /*31a0*/  LEA R9, R0, UR4, 0x9 ;  /* 0x0000000400097c11 */ /* 0x000fc4000f8e48ff */
[----:B------:R-:W-:Y:S02]  /*31b0*/  LEA R11, R70, UR4, 0x2 ;  /* 0x00000004460b7c11 */ /* 0x000fe4000f8e10ff */
[----:B------:R-:W-:Y:S02]  /*31c0*/  LEA R9, R2, R9, 0x4 ;  /* 0x0000000902097211 */ /* 0x000fe400078e20ff */
[-C--:B------:R-:W-:Y:S02]  /*31d0*/  LEA R66, R66, R11.reuse, 0x7 ;  /* 0x0000000b42427211 */ /* 0x080fe400078e38ff */
[-C--:B------:R-:W-:Y:S01]  /*31e0*/  LEA R64, R64, R11.reuse, 0x7 ;  /* 0x0000000b40407211 */ /* 0x080fe200078e38ff */
[----:B------:R-:W-:Y:S01]  /*31f0*/  STS.128 [R9], R12 ;  /* 0x0000000c09007388 */ /* 0x000fe20000000c00 */
[-C--:B------:R-:W-:Y:S02]  /*3200*/  LEA R62, R62, R11.reuse, 0x7 ;  /* 0x0000000b3e3e7211 */ /* 0x080fe400078e38ff */
[-C--:B------:R-:W-:Y:S01]  /*3210*/  LEA R0, R60, R11.reuse, 0x7 ;  /* 0x0000000b3c007211 */ /* 0x080fe200078e38ff */
[----:B------:R-:W-:Y:S01]  /*3220*/  STS.128 [R9+0x80], R32 ;  /* 0x0000802009007388 */ /* 0x000fe20000000c00 */
[----:B------:R-:W-:-:S02]  /*3230*/  LEA R10, R58, R11, 0x7 ;  /* 0x0000000b3a0a7211 */ /* 0x000fc400078e38ff */
[-C--:B------:R-:W-:Y:S01]  /*3240*/  LEA R56, R56, R11.reuse, 0x7 ;  /* 0x0000000b38387211 */ /* 0x080fe200078e38ff */
[----:B------:R0:W-:Y:S01]  /*3250*/  STS.128 [R9+0x100], R36 ;  /* 0x0001002409007388 */ /* 0x0001e20000000c00 */
[-C--:B------:R-:W-:Y:S02]  /*3260*/  LEA R20, R54, R11.reuse, 0x7 ;  /* 0x0000000b36147211 */ /* 0x080fe400078e38ff */
[-C--:B------:R-:W-:Y:S01]  /*3270*/  LEA R21, R52, R11.reuse, 0x7 ;  /* 0x0000000b34157211 */ /* 0x080fe200078e38ff */
[----:B------:R1:W-:Y:S01]  /*3280*/  STS.128 [R9+0x180], R28 ;  /* 0x0001801c09007388 */ /* 0x0003e20000000c00 */
[-C--:B------:R-:W-:Y:S02]  /*3290*/  LEA R24, R50, R11.reuse, 0x7 ;  /* 0x0000000b32187211 */ /* 0x080fe400078e38ff */
[-C--:B------:R-:W-:Y:S01]  /*32a0*/  LEA R25, R48, R11.reuse, 0x7 ;  /* 0x0000000b30197211 */ /* 0x080fe200078e38ff */
[----:B------:R-:W-:Y:S01]  /*32b0*/  BAR.SYNC.DEFER_BLOCKING 0x0 ;  /* 0x0000000000007b1d */ /* 0x000fe20000010000 */
[----:B------:R-:W-:-:S02]  /*32c0*/  LEA R46, R46, R11, 0x7 ;  /* 0x0000000b2e2e7211 */ /* 0x000fc400078e38ff */
[-C--:B------:R-:W-:Y:S02]  /*32d0*/  LEA R44, R44, R11.reuse, 0x7 ;  /* 0x0000000b2c2c7211 */ /* 0x080fe400078e38ff */
[-C--:B------:R-:W-:Y:S02]  /*32e0*/  LEA R42, R42, R11.reuse, 0x7 ;  /* 0x0000000b2a2a7211 */ /* 0x080fe400078e38ff */
[-C--:B------:R-:W-:Y:S02]  /*32f0*/  LEA R16, R3, R11.reuse, 0x7 ;  /* 0x0000000b03107211 */ /* 0x080fe400078e38ff */
[-C--:B------:R-:W-:Y:S01]  /*3300*/  LEA R18, R4, R11.reuse, 0x7 ;  /* 0x0000000b04127211 */ /* 0x080fe200078e38ff */
[----:B------:R-:W2:Y:S01]  /*3310*/  LDC.64 R2, c[0x0][0x390] ;  /* 0x0000e400ff027b82 */ /* 0x000ea20000000a00 */
[----:B------:R-:W-:Y:S02]  /*3320*/  LEA R22, R5, R11, 0x7 ;  /* 0x0000000b05167211 */ /* 0x000fe400078e38ff */
[----:B------:R-:W-:-:S02]  /*3330*/  IADD3 R5, PT, PT, R69, R65, RZ ;  /* 0x0000004145057210 */ /* 0x000fc40007ffe0ff */
[C---:B------:R-:W-:Y:S02]  /*3340*/  IADD3 R17, PT, PT, R69.reuse, R59, RZ ;  /* 0x0000003b45117210 */ /* 0x040fe40007ffe0ff */
[C---:B0-----:R-:W-:Y:S02]  /*3350*/  IADD3 R37, PT, PT, R69.reuse, R47, RZ ;  /* 0x0000002f45257210 */ /* 0x041fe40007ffe0ff */
[C---:B------:R-:W-:Y:S02]  /*3360*/  IADD3 R39, PT, PT, R69.reuse, R45, RZ ;  /* 0x0000002d45277210 */ /* 0x040fe40007ffe0ff */
[C---:B------:R-:W-:Y:S02]  /*3370*/  IADD3 R45, PT, PT, R69.reuse, R6, RZ ;  /* 0x00000006452d7210 */ /* 0x040fe40007ffe0ff */
[C---:B------:R-:W-:Y:S01]  /*3380*/  IADD3 R47, PT, PT, R69.reuse, R7, RZ ;  /* 0x00000007452f7210 */ /* 0x040fe20007ffe0ff */
[----:B------:R-:W0:Y:S01]  /*3390*/  LDS R9, [R66] ;  /* 0x0000000042097984 */ /* 0x000e220000000800 */
[----:B------:R-:W-:-:S02]  /*33a0*/  IADD3 R51, PT, PT, R69, R51, RZ ;  /* 0x0000003345337210 */ /* 0x000fc40007ffe0ff */
[C---:B------:R-:W-:Y:S01]  /*33b0*/  IADD3 R33, PT, PT, R69.reuse, R49, RZ ;  /* 0x0000003145217210 */ /* 0x040fe20007ffe0ff */
[----:B------:R-:W3:Y:S01]  /*33c0*/  LDS R11, [R64] ;  /* 0x00000000400b7984 */ /* 0x000ee20000000800 */
[C---:B------:R-:W-:Y:S02]  /*33d0*/  IADD3 R43, PT, PT, R69.reuse, R43, RZ ;  /* 0x0000002b452b7210 */ /* 0x040fe40007ffe0ff */
[C---:B------:R-:W-:Y:S01]  /*33e0*/  IADD3 R35, PT, PT, R69.reuse, R41, RZ ;  /* 0x0000002945237210 */ /* 0x040fe20007ffe0ff */
[----:B------:R-:W4:Y:S01]  /*33f0*/  LDS R15, [R62] ;  /* 0x000000003e0f7984 */ /* 0x000f220000000800 */
[----:B------:R-:W-:Y:S01]  /*3400*/  IADD3 R69, PT, PT, R69, R8, RZ ;  /* 0x0000000845457210 */ /* 0x000fe20007ffe0ff */
[--C-:B--2---:R-:W-:Y:S02]  /*3410*/  IMAD.WIDE R4, R5, 0x4, R2.reuse ;  /* 0x0000000405047825 */ /* 0x104fe400078e0202 */
[----:B------:R-:W2:Y:S02]  /*3420*/  LDS R0, [R0] ;  /* 0x0000000000007984 */ /* 0x000ea40000000800 */
[----:B------:R-:W-:-:S02]  /*3430*/  IMAD.WIDE R6, R63, 0x4, R2 ;  /* 0x000000043f067825 */ /* 0x000fc400078e0202 */
[----:B------:R-:W5:Y:S02]  /*3440*/  LDS R10, [R10] ;  /* 0x000000000a0a7984 */ /* 0x000f640000000800 */
[--C-:B------:R-:W-:Y:S02]  /*3450*/  IMAD.WIDE R12, R61, 0x4, R2.reuse ;  /* 0x000000043d0c7825 */ /* 0x100fe400078e0202 */
[----:B------:R-:W5:Y:S02]  /*3460*/  LDS R14, [R56] ;  /* 0x00000000380e7984 */ /* 0x000f640000000800 */
[--C-:B------:R-:W-:Y:S02]  /*3470*/  IMAD.WIDE R26, R27, 0x4, R2.reuse ;  /* 0x000000041b1a7825 */ /* 0x100fe400078e0202 */
[----:B------:R-:W5:Y:S02]  /*3480*/  LDS R20, [R20] ;  /* 0x0000000014147984 */ /* 0x000f640000000800 */
[----:B-1----:R-:W-:-:S02]  /*3490*/  IMAD.WIDE R28, R51, 0x4, R2 ;  /* 0x00000004331c7825 */ /* 0x002fc400078e0202 */
[----:B------:R-:W1:Y:S02]  /*34a0*/  LDS R21, [R21] ;  /* 0x0000000015157984 */ /* 0x000e640000000800 */
[--C-:B------:R-:W-:Y:S02]  /*34b0*/  IMAD.WIDE R32, R33, 0x4, R2.reuse ;  /* 0x0000000421207825 */ /* 0x100fe400078e0202 */
[----:B------:R-:W1:Y:S02]  /*34c0*/  LDS R24, [R24] ;  /* 0x0000000018187984 */ /* 0x000e640000000800 */
[--C-:B------:R-:W-:Y:S02]  /*34d0*/  IMAD.WIDE R36, R37, 0x4, R2.reuse ;  /* 0x0000000425247825 */ /* 0x100fe400078e0202 */
[----:B------:R-:W1:Y:S02]  /*34e0*/  LDS R25, [R25] ;  /* 0x0000000019197984 */ /* 0x000e640000000800 */
[----:B------:R-:W-:-:S02]  /*34f0*/  IMAD.WIDE R38, R39, 0x4, R2 ;  /* 0x0000000427267825 */ /* 0x000fc400078e0202 */
[----:B------:R0:W1:Y:S02]  /*3500*/  LDS R30, [R46] ;  /* 0x000000002e1e7984 */ /* 0x0000640000000800 */
[--C-:B------:R-:W-:Y:S02]  /*3510*/  IMAD.WIDE R40, R43, 0x4, R2.reuse ;  /* 0x000000042b287825 */ /* 0x100fe400078e0202 */
[----:B------:R3:W1:Y:S04]  /*3520*/  LDS R31, [R44] ;  /* 0x000000002c1f7984 */ /* 0x0006680000000800 */
[----:B------:R4:W1:Y:S01]  /*3530*/  LDS R34, [R42] ;  /* 0x000000002a227984 */ /* 0x0008620000000800 */
[----:B0-----:R-:W-:-:S03]  /*3540*/  IMAD.WIDE R46, R47, 0x4, R2 ;  /* 0x000000042f2e7825 */ /* 0x001fc600078e0202 */
[----:B------:R0:W1:Y:S01]  /*3550*/  LDS R53, [R16] ;  /* 0x0000000010357984 */ /* 0x0000620000000800 */
[----:B---3--:R-:W-:-:S03]  /*3560*/  IMAD.WIDE R44, R45, 0x4, R2 ;  /* 0x000000042d2c7825 */ /* 0x008fc600078e0202 */
[----:B------:R3:W1:Y:S01]  /*3570*/  LDS R55, [R18] ;  /* 0x0000000012377984 */ /* 0x0006620000000800 */
[----:B----4-:R-:W-:-:S03]  /*3580*/  IMAD.WIDE R42, R35, 0x4, R2 ;  /* 0x00000004232a7825 */ /* 0x010fc600078e0202 */
[----:B------:R4:W1:Y:S01]  /*3590*/  LDS R57, [R22] ;  /* 0x0000000016397984 */ /* 0x0008620000000800 */
[----:B0-----:R-:W-:-:S03]  /*35a0*/  IMAD.WIDE R16, R17, 0x4, R2 ;  /* 0x0000000411107825 */ /* 0x001fc600078e0202 */
[----:B------:R-:W-:Y:S01]  /*35b0*/  STG.E desc[UR8][R4.64], R9 ;  /* 0x0000000904007986 */ /* 0x000fe2000c101908 */
[----:B---3--:R-:W-:-:S03]  /*35c0*/  IMAD.WIDE R18, R19, 0x4, R2 ;  /* 0x0000000413127825 */ /* 0x008fc600078e0202 */
[----:B------:R-:W-:Y:S01]  /*35d0*/  STG.E desc[UR8][R6.64], R11 ;  /* 0x0000000b06007986 */ /* 0x000fe2000c101908 */
[----:B----4-:R-:W-:-:S03]  /*35e0*/  IMAD.WIDE R22, R23, 0x4, R2 ;  /* 0x0000000417167825 */ /* 0x010fc600078e0202 */
[----:B------:R-:W-:Y:S01]  /*35f0*/  STG.E desc[UR8][R12.64], R15 ;  /* 0x0000000f0c007986 */ /* 0x000fe2000c101908 */
[----:B------:R-:W-:-:S03]  /*3600*/  IMAD.WIDE R2, R69, 0x4, R2 ;  /* 0x0000000445027825 */ /* 0x000fc600078e0202 */
[----:B--2---:R-:W-:Y:S04]  /*3610*/  STG.E desc[UR8][R16.64], R0 ;  /* 0x0000000010007986 */ /* 0x004fe8000c101908 */
[----:B-----5:R-:W-:Y:S04]  /*3620*/  STG.E desc[UR8][R18.64], R10 ;  /* 0x0000000a12007986 */ /* 0x020fe8000c101908 */
[----:B------:R-:W-:Y:S04]  /*3630*/  STG.E desc[UR8][R22.64], R14 ;  /* 0x0000000e16007986 */ /* 0x000fe8000c101908 */
[----:B------:R-:W-:Y:S04]  /*3640*/  STG.E desc[UR8][R26.64], R20 ;  /* 0x000000141a007986 */ /* 0x000fe8000c101908 */
[----:B-1----:R-:W-:Y:S04]  /*3650*/  STG.E desc[UR8][R28.64], R21 ;  /* 0x000000151c007986 */ /* 0x002fe8000c101908 */
[----:B------:R-:W-:Y:S04]  /*3660*/  STG.E desc[UR8][R32.64], R24 ;  /* 0x0000001820007986 */ /* 0x000fe8000c101908 */
[----:B------:R-:W-:Y:S04]  /*3670*/  STG.E desc[UR8][R36.64], R25 ;  /* 0x0000001924007986 */ /* 0x000fe8000c101908 */
[----:B------:R-:W-:Y:S04]  /*3680*/  STG.E desc[UR8][R38.64], R30 ;  /* 0x0000001e26007986 */ /* 0x000fe8000c101908 */
[----:B------:R-:W-:Y:S04]  /*3690*/  STG.E desc[UR8][R40.64], R31 ;  /* 0x0000001f28007986 */ /* 0x000fe8000c101908 */
[----:B------:R-:W-:Y:S04]  /*36a0*/  STG.E desc[UR8][R42.64], R34 ;  /* 0x000000222a007986 */ /* 0x000fe8000c101908 */
[----:B------:R-:W-:Y:S04]  /*36b0*/  STG.E desc[UR8][R44.64], R53 ;  /* 0x000000352c007986 */ /* 0x000fe8000c101908 */
[----:B------:R-:W-:Y:S04]  /*36c0*/  STG.E desc[UR8][R46.64], R55 ;  /* 0x000000372e007986 */ /* 0x000fe8000c101908 */
[----:B------:R-:W-:Y:S01]  /*36d0*/  STG.E desc[UR8][R2.64], R57 ;  /* 0x0000003902007986 */ /* 0x000fe2000c101908 */
[----:B------:R-:W-:Y:S05]  /*36e0*/  EXIT ;  /* 0x000000000000794d */ /* 0x000fea0003800000 */
.L_x_3:
[----:B------:R-:W-:-:S00]  /*36f0*/  BRA `(.L_x_3) ;  /* 0xfffffffc00fc7947 */ /* 0x000fc0000383ffff */
[----:B------:R-:W-:-:S00]  /*3700*/  NOP ;  /* 0x0000000000007918 */ /* 0x000fc00000000000 */
[----:B------:R-:W-:-:S00]  /*3710*/  NOP ;  /* 0x0000000000007918 */ /* 0x000fc00000000000 */
[----:B------:R-:W-:-:S00]  /*3720*/  NOP ;  /* 0x0000000000007918 */ /* 0x000fc00000000000 */
[----:B------:R-:W-:-:S00]  /*3730*/  NOP ;  /* 0x0000000000007918 */ /* 0x000fc00000000000 */
[----:B------:R-:W-:-:S00]  /*3740*/  NOP ;  /* 0x0000000000007918 */ /* 0x000fc00000000000 */
[----:B------:R-:W-:-:S00]  /*3750*/  NOP ;  /* 0x0000000000007918 */ /* 0x000fc00000000000 */
[----:B------:R-:W-:-:S00]  /*3760*/  NOP ;  /* 0x0000000000007918 */ /* 0x000fc00000000000 */
[----:B------:R-:W-:-:S00]  /*3770*/  NOP ;  /* 0x0000000000007918 */ /* 0x000fc00000000000 */
.L_x_4:


//--------------------- .nv.shared._Z20mat_mul_reg_bufferedPKfS0_Pf --------------------------
	.section	.nv.shared._Z20mat_mul_reg_bufferedPKfS0_Pf,"aw",@nobits
	.sectionflags	@""
	.align	4
.nv.shared._Z20mat_mul_reg_bufferedPKfS0_Pf:
	.zero		21504


//--------------------- .nv.shared.reserved.0     --------------------------
	.section	.nv.shared.reserved.0,"aw",@nobits
	.weak		__nv_reservedSMEM_offset_0_alias
	.size		__nv_reservedSMEM_offset_0_alias, 0, 64
	.other		__nv_reservedSMEM_offset_0_alias,@"STO_CUDA_RESERVED_SHARED STV_DEFAULT"
__nv_reservedSMEM_offset_0_alias:
	.zero		0
	.zero		64


//--------------------- .nv.constant0._Z20mat_mul_reg_bufferedPKfS0_Pf --------------------------
	.section	.nv.constant0._Z20mat_mul_reg_bufferedPKfS0_Pf,"a",@progbits
	.sectionflags	@""
	.align	4
.nv.constant0._Z20mat_mul_reg_bufferedPKfS0_Pf:
	.zero		920


//--------------------- SYMBOLS --------------------------

	.type		.nv.reservedSmem.offset0,@object
	.size		.nv.reservedSmem.offset0,0x4
	.type		.nv.reservedSmem.cap,@object
	.size		.nv.reservedSmem.cap,0x4
